//
// Generated by NVIDIA NVVM Compiler
//
// Compiler Build ID: CL-36424714
// Cuda compilation tools, release 13.0, V13.0.88
// Based on NVVM 20.0.0
//

.version 9.0
.target sm_100
.address_size 64

	// .globl	_Z15standard_conv2dPfS_S_iiiiiii

.visible .entry _Z15standard_conv2dPfS_S_iiiiiii(
	.param .u64 .ptr .align 1 _Z15standard_conv2dPfS_S_iiiiiii_param_0,
	.param .u64 .ptr .align 1 _Z15standard_conv2dPfS_S_iiiiiii_param_1,
	.param .u64 .ptr .align 1 _Z15standard_conv2dPfS_S_iiiiiii_param_2,
	.param .u32 _Z15standard_conv2dPfS_S_iiiiiii_param_3,
	.param .u32 _Z15standard_conv2dPfS_S_iiiiiii_param_4,
	.param .u32 _Z15standard_conv2dPfS_S_iiiiiii_param_5,
	.param .u32 _Z15standard_conv2dPfS_S_iiiiiii_param_6,
	.param .u32 _Z15standard_conv2dPfS_S_iiiiiii_param_7,
	.param .u32 _Z15standard_conv2dPfS_S_iiiiiii_param_8,
	.param .u32 _Z15standard_conv2dPfS_S_iiiiiii_param_9
)
{
	.reg .pred 	%p<95>;
	.reg .b32 	%r<71>;
	.reg .b32 	%f<99>;
	.reg .b64 	%rd<58>;

	ld.param.u64 	%rd8, [_Z15standard_conv2dPfS_S_iiiiiii_param_0];
	ld.param.u64 	%rd9, [_Z15standard_conv2dPfS_S_iiiiiii_param_1];
	ld.param.u64 	%rd7, [_Z15standard_conv2dPfS_S_iiiiiii_param_2];
	ld.param.u32 	%r24, [_Z15standard_conv2dPfS_S_iiiiiii_param_3];
	ld.param.u32 	%r25, [_Z15standard_conv2dPfS_S_iiiiiii_param_4];
	ld.param.u32 	%r30, [_Z15standard_conv2dPfS_S_iiiiiii_param_5];
	ld.param.u32 	%r26, [_Z15standard_conv2dPfS_S_iiiiiii_param_6];
	ld.param.u32 	%r27, [_Z15standard_conv2dPfS_S_iiiiiii_param_7];
	ld.param.u32 	%r28, [_Z15standard_conv2dPfS_S_iiiiiii_param_8];
	ld.param.u32 	%r29, [_Z15standard_conv2dPfS_S_iiiiiii_param_9];
	cvta.to.global.u64 	%rd1, %rd9;
	cvta.to.global.u64 	%rd2, %rd8;
	mov.u32 	%r32, %ctaid.x;
	mov.u32 	%r33, %ntid.x;
	mov.u32 	%r34, %tid.x;
	mad.lo.s32 	%r1, %r32, %r33, %r34;
	mov.u32 	%r35, %ctaid.y;
	mov.u32 	%r36, %ntid.y;
	mov.u32 	%r37, %tid.y;
	mad.lo.s32 	%r38, %r35, %r36, %r37;
	setp.ge.s32 	%p2, %r1, %r26;
	setp.ge.s32 	%p3, %r38, %r30;
	or.pred  	%p4, %p2, %p3;
	@%p4 bra 	$L__BB0_45;
	mul.lo.s32 	%r39, %r28, %r38;
	sub.s32 	%r3, %r39, %r29;
	mul.lo.s32 	%r40, %r28, %r1;
	sub.s32 	%r4, %r40, %r29;
	setp.lt.s32 	%p5, %r27, 1;
	mov.f32 	%f77, 0f00000000;
	@%p5 bra 	$L__BB0_44;
	and.b32  	%r5, %r27, 7;
	and.b32  	%r6, %r27, 3;
	and.b32  	%r7, %r27, 2147483640;
	and.b32  	%r8, %r27, 1;
	mov.f32 	%f77, 0f00000000;
	mov.b32 	%r66, 0;
	cvt.s64.s32 	%rd41, %r4;
$L__BB0_3:
	setp.lt.u32 	%p6, %r27, 8;
	add.s32 	%r43, %r66, %r3;
	setp.gt.s32 	%p7, %r43, -1;
	setp.lt.s32 	%p8, %r43, %r24;
	and.pred  	%p1, %p7, %p8;
	mul.lo.s32 	%r10, %r43, %r25;
	mul.lo.s32 	%r11, %r66, %r27;
	mov.b32 	%r69, 0;
	@%p6 bra 	$L__BB0_22;
	mov.b32 	%r67, 0;
	cvt.s64.s32 	%rd16, %r10;
	cvt.u64.u32 	%rd20, %r11;
$L__BB0_5:
	.pragma "nounroll";
	add.s32 	%r13, %r67, %r4;
	setp.gt.s32 	%p9, %r13, -1;
	setp.lt.s32 	%p10, %r13, %r25;
	and.pred  	%p11, %p9, %p10;
	and.pred  	%p13, %p1, %p11;
	not.pred 	%p14, %p13;
	@%p14 bra 	$L__BB0_7;
	add.s32 	%r45, %r13, %r10;
	mul.wide.s32 	%rd10, %r45, 4;
	add.s64 	%rd11, %rd2, %rd10;
	ld.global.f32 	%f43, [%rd11];
	add.s32 	%r46, %r67, %r11;
	mul.wide.u32 	%rd12, %r46, 4;
	add.s64 	%rd13, %rd1, %rd12;
	ld.global.f32 	%f44, [%rd13];
	fma.rn.f32 	%f77, %f43, %f44, %f77;
$L__BB0_7:
	add.s32 	%r47, %r13, 1;
	setp.gt.s32 	%p15, %r47, -1;
	setp.lt.s32 	%p16, %r47, %r25;
	and.pred  	%p17, %p15, %p16;
	and.pred  	%p18, %p1, %p17;
	cvt.s64.s32 	%rd15, %r67;
	add.s64 	%rd17, %rd15, %rd41;
	add.s64 	%rd18, %rd17, %rd16;
	shl.b64 	%rd19, %rd18, 2;
	add.s64 	%rd3, %rd2, %rd19;
	add.s64 	%rd21, %rd15, %rd20;
	shl.b64 	%rd22, %rd21, 2;
	add.s64 	%rd4, %rd1, %rd22;
	not.pred 	%p19, %p18;
	@%p19 bra 	$L__BB0_9;
	ld.global.f32 	%f45, [%rd3+4];
	ld.global.f32 	%f46, [%rd4+4];
	fma.rn.f32 	%f77, %f45, %f46, %f77;
$L__BB0_9:
	add.s32 	%r48, %r13, 2;
	setp.gt.s32 	%p20, %r48, -1;
	setp.lt.s32 	%p21, %r48, %r25;
	and.pred  	%p22, %p20, %p21;
	and.pred  	%p23, %p1, %p22;
	not.pred 	%p24, %p23;
	@%p24 bra 	$L__BB0_11;
	ld.global.f32 	%f47, [%rd3+8];
	ld.global.f32 	%f48, [%rd4+8];
	fma.rn.f32 	%f77, %f47, %f48, %f77;
$L__BB0_11:
	add.s32 	%r49, %r13, 3;
	setp.gt.s32 	%p25, %r49, -1;
	setp.lt.s32 	%p26, %r49, %r25;
	and.pred  	%p27, %p25, %p26;
	and.pred  	%p28, %p1, %p27;
	not.pred 	%p29, %p28;
	@%p29 bra 	$L__BB0_13;
	ld.global.f32 	%f49, [%rd3+12];
	ld.global.f32 	%f50, [%rd4+12];
	fma.rn.f32 	%f77, %f49, %f50, %f77;
$L__BB0_13:
	add.s32 	%r50, %r13, 4;
	setp.gt.s32 	%p30, %r50, -1;
	setp.lt.s32 	%p31, %r50, %r25;
	and.pred  	%p32, %p30, %p31;
	and.pred  	%p33, %p1, %p32;
	not.pred 	%p34, %p33;
	@%p34 bra 	$L__BB0_15;
	ld.global.f32 	%f51, [%rd3+16];
	ld.global.f32 	%f52, [%rd4+16];
	fma.rn.f32 	%f77, %f51, %f52, %f77;
$L__BB0_15:
	add.s32 	%r51, %r13, 5;
	setp.gt.s32 	%p35, %r51, -1;
	setp.lt.s32 	%p36, %r51, %r25;
	and.pred  	%p37, %p35, %p36;
	and.pred  	%p38, %p1, %p37;
	not.pred 	%p39, %p38;
	@%p39 bra 	$L__BB0_17;
	ld.global.f32 	%f53, [%rd3+20];
	ld.global.f32 	%f54, [%rd4+20];
	fma.rn.f32 	%f77, %f53, %f54, %f77;
$L__BB0_17:
	add.s32 	%r52, %r13, 6;
	setp.gt.s32 	%p40, %r52, -1;
	setp.lt.s32 	%p41, %r52, %r25;
	and.pred  	%p42, %p40, %p41;
	and.pred  	%p43, %p1, %p42;
	not.pred 	%p44, %p43;
	@%p44 bra 	$L__BB0_19;
	ld.global.f32 	%f55, [%rd3+24];
	ld.global.f32 	%f56, [%rd4+24];
	fma.rn.f32 	%f77, %f55, %f56, %f77;
$L__BB0_19:
	add.s32 	%r53, %r13, 7;
	setp.gt.s32 	%p45, %r53, -1;
	setp.lt.s32 	%p46, %r53, %r25;
	and.pred  	%p47, %p45, %p46;
	and.pred  	%p48, %p1, %p47;
	not.pred 	%p49, %p48;
	@%p49 bra 	$L__BB0_21;
	ld.global.f32 	%f57, [%rd3+28];
	ld.global.f32 	%f58, [%rd4+28];
	fma.rn.f32 	%f77, %f57, %f58, %f77;
$L__BB0_21:
	add.s32 	%r67, %r67, 8;
	setp.ne.s32 	%p50, %r67, %r7;
	mov.u32 	%r69, %r7;
	@%p50 bra 	$L__BB0_5;
$L__BB0_22:
	setp.eq.s32 	%p51, %r5, 0;
	@%p51 bra 	$L__BB0_43;
	add.s32 	%r54, %r5, -1;
	setp.lt.u32 	%p52, %r54, 3;
	@%p52 bra 	$L__BB0_33;
	add.s32 	%r16, %r69, %r4;
	setp.gt.s32 	%p53, %r16, -1;
	setp.lt.s32 	%p54, %r16, %r25;
	and.pred  	%p55, %p53, %p54;
	and.pred  	%p57, %p1, %p55;
	not.pred 	%p58, %p57;
	@%p58 bra 	$L__BB0_26;
	add.s32 	%r55, %r16, %r10;
	mul.wide.s32 	%rd23, %r55, 4;
	add.s64 	%rd24, %rd2, %rd23;
	ld.global.f32 	%f60, [%rd24];
	add.s32 	%r56, %r69, %r11;
	mul.wide.u32 	%rd25, %r56, 4;
	add.s64 	%rd26, %rd1, %rd25;
	ld.global.f32 	%f61, [%rd26];
	fma.rn.f32 	%f77, %f60, %f61, %f77;
$L__BB0_26:
	add.s32 	%r57, %r16, 1;
	setp.gt.s32 	%p59, %r57, -1;
	setp.lt.s32 	%p60, %r57, %r25;
	and.pred  	%p61, %p59, %p60;
	and.pred  	%p62, %p1, %p61;
	cvt.u64.u32 	%rd28, %r69;
	cvt.s64.s32 	%rd29, %r10;
	add.s64 	%rd30, %rd28, %rd41;
	add.s64 	%rd31, %rd30, %rd29;
	shl.b64 	%rd32, %rd31, 2;
	add.s64 	%rd5, %rd2, %rd32;
	cvt.u64.u32 	%rd33, %r11;
	add.s64 	%rd34, %rd28, %rd33;
	shl.b64 	%rd35, %rd34, 2;
	add.s64 	%rd6, %rd1, %rd35;
	not.pred 	%p63, %p62;
	@%p63 bra 	$L__BB0_28;
	ld.global.f32 	%f62, [%rd5+4];
	ld.global.f32 	%f63, [%rd6+4];
	fma.rn.f32 	%f77, %f62, %f63, %f77;
$L__BB0_28:
	add.s32 	%r58, %r16, 2;
	setp.gt.s32 	%p64, %r58, -1;
	setp.lt.s32 	%p65, %r58, %r25;
	and.pred  	%p66, %p64, %p65;
	and.pred  	%p67, %p1, %p66;
	not.pred 	%p68, %p67;
	@%p68 bra 	$L__BB0_30;
	ld.global.f32 	%f64, [%rd5+8];
	ld.global.f32 	%f65, [%rd6+8];
	fma.rn.f32 	%f77, %f64, %f65, %f77;
$L__BB0_30:
	add.s32 	%r59, %r16, 3;
	setp.gt.s32 	%p69, %r59, -1;
	setp.lt.s32 	%p70, %r59, %r25;
	and.pred  	%p71, %p69, %p70;
	and.pred  	%p72, %p1, %p71;
	not.pred 	%p73, %p72;
	@%p73 bra 	$L__BB0_32;
	ld.global.f32 	%f66, [%rd5+12];
	ld.global.f32 	%f67, [%rd6+12];
	fma.rn.f32 	%f77, %f66, %f67, %f77;
$L__BB0_32:
	add.s32 	%r69, %r69, 4;
$L__BB0_33:
	setp.eq.s32 	%p74, %r6, 0;
	@%p74 bra 	$L__BB0_43;
	setp.eq.s32 	%p75, %r6, 1;
	@%p75 bra 	$L__BB0_40;
	add.s32 	%r19, %r69, %r4;
	setp.gt.s32 	%p76, %r19, -1;
	setp.lt.s32 	%p77, %r19, %r25;
	and.pred  	%p78, %p76, %p77;
	and.pred  	%p80, %p1, %p78;
	not.pred 	%p81, %p80;
	@%p81 bra 	$L__BB0_37;
	add.s32 	%r60, %r19, %r10;
	mul.wide.s32 	%rd36, %r60, 4;
	add.s64 	%rd37, %rd2, %rd36;
	ld.global.f32 	%f69, [%rd37];
	add.s32 	%r61, %r69, %r11;
	mul.wide.u32 	%rd38, %r61, 4;
	add.s64 	%rd39, %rd1, %rd38;
	ld.global.f32 	%f70, [%rd39];
	fma.rn.f32 	%f77, %f69, %f70, %f77;
$L__BB0_37:
	add.s32 	%r62, %r19, 1;
	setp.gt.s32 	%p82, %r62, -1;
	setp.lt.s32 	%p83, %r62, %r25;
	and.pred  	%p84, %p82, %p83;
	and.pred  	%p85, %p1, %p84;
	not.pred 	%p86, %p85;
	@%p86 bra 	$L__BB0_39;
	cvt.s64.s32 	%rd40, %r10;
	cvt.s64.s32 	%rd42, %r69;
	add.s64 	%rd43, %rd42, %rd41;
	add.s64 	%rd44, %rd43, %rd40;
	shl.b64 	%rd45, %rd44, 2;
	add.s64 	%rd46, %rd2, %rd45;
	ld.global.f32 	%f71, [%rd46+4];
	cvt.u64.u32 	%rd47, %r11;
	add.s64 	%rd48, %rd42, %rd47;
	shl.b64 	%rd49, %rd48, 2;
	add.s64 	%rd50, %rd1, %rd49;
	ld.global.f32 	%f72, [%rd50+4];
	fma.rn.f32 	%f77, %f71, %f72, %f77;
$L__BB0_39:
	add.s32 	%r69, %r69, 2;
$L__BB0_40:
	setp.eq.s32 	%p87, %r8, 0;
	@%p87 bra 	$L__BB0_43;
	add.s32 	%r22, %r69, %r4;
	setp.gt.s32 	%p88, %r22, -1;
	setp.lt.s32 	%p89, %r22, %r25;
	and.pred  	%p90, %p88, %p89;
	and.pred  	%p92, %p1, %p90;
	not.pred 	%p93, %p92;
	@%p93 bra 	$L__BB0_43;
	add.s32 	%r63, %r22, %r10;
	mul.wide.s32 	%rd51, %r63, 4;
	add.s64 	%rd52, %rd2, %rd51;
	ld.global.f32 	%f73, [%rd52];
	add.s32 	%r64, %r69, %r11;
	mul.wide.u32 	%rd53, %r64, 4;
	add.s64 	%rd54, %rd1, %rd53;
	ld.global.f32 	%f74, [%rd54];
	fma.rn.f32 	%f77, %f73, %f74, %f77;
$L__BB0_43:
	add.s32 	%r66, %r66, 1;
	setp.ne.s32 	%p94, %r66, %r27;
	@%p94 bra 	$L__BB0_3;
$L__BB0_44:
	mad.lo.s32 	%r65, %r26, %r38, %r1;
	cvta.to.global.u64 	%rd55, %rd7;
	mul.wide.s32 	%rd56, %r65, 4;
	add.s64 	%rd57, %rd55, %rd56;
	st.global.f32 	[%rd57], %f77;
$L__BB0_45:
	ret;

}
	// .globl	_Z16deform_conv2d_v1PfS_S_S_iiiiiii
.visible .entry _Z16deform_conv2d_v1PfS_S_S_iiiiiii(
	.param .u64 .ptr .align 1 _Z16deform_conv2d_v1PfS_S_S_iiiiiii_param_0,
	.param .u64 .ptr .align 1 _Z16deform_conv2d_v1PfS_S_S_iiiiiii_param_1,
	.param .u64 .ptr .align 1 _Z16deform_conv2d_v1PfS_S_S_iiiiiii_param_2,
	.param .u64 .ptr .align 1 _Z16deform_conv2d_v1PfS_S_S_iiiiiii_param_3,
	.param .u32 _Z16deform_conv2d_v1PfS_S_S_iiiiiii_param_4,
	.param .u32 _Z16deform_conv2d_v1PfS_S_S_iiiiiii_param_5,
	.param .u32 _Z16deform_conv2d_v1PfS_S_S_iiiiiii_param_6,
	.param .u32 _Z16deform_conv2d_v1PfS_S_S_iiiiiii_param_7,
	.param .u32 _Z16deform_conv2d_v1PfS_S_S_iiiiiii_param_8,
	.param .u32 _Z16deform_conv2d_v1PfS_S_S_iiiiiii_param_9,
	.param .u32 _Z16deform_conv2d_v1PfS_S_S_iiiiiii_param_10
)
{
	.reg .pred 	%p<69>;
	.reg .b32 	%r<89>;
	.reg .b32 	%f<140>;
	.reg .b64 	%rd<68>;

	ld.param.u64 	%rd9, [_Z16deform_conv2d_v1PfS_S_S_iiiiiii_param_0];
	ld.param.u64 	%rd10, [_Z16deform_conv2d_v1PfS_S_S_iiiiiii_param_1];
	ld.param.u64 	%rd11, [_Z16deform_conv2d_v1PfS_S_S_iiiiiii_param_2];
	ld.param.u32 	%r33, [_Z16deform_conv2d_v1PfS_S_S_iiiiiii_param_4];
	ld.param.u32 	%r34, [_Z16deform_conv2d_v1PfS_S_S_iiiiiii_param_5];
	ld.param.u32 	%r39, [_Z16deform_conv2d_v1PfS_S_S_iiiiiii_param_6];
	ld.param.u32 	%r35, [_Z16deform_conv2d_v1PfS_S_S_iiiiiii_param_7];
	ld.param.u32 	%r36, [_Z16deform_conv2d_v1PfS_S_S_iiiiiii_param_8];
	ld.param.u32 	%r37, [_Z16deform_conv2d_v1PfS_S_S_iiiiiii_param_9];
	ld.param.u32 	%r38, [_Z16deform_conv2d_v1PfS_S_S_iiiiiii_param_10];
	cvta.to.global.u64 	%rd1, %rd11;
	cvta.to.global.u64 	%rd2, %rd9;
	cvta.to.global.u64 	%rd3, %rd10;
	mov.u32 	%r41, %ctaid.x;
	mov.u32 	%r42, %ntid.x;
	mov.u32 	%r43, %tid.x;
	mad.lo.s32 	%r1, %r41, %r42, %r43;
	mov.u32 	%r44, %ctaid.y;
	mov.u32 	%r45, %ntid.y;
	mov.u32 	%r46, %tid.y;
	mad.lo.s32 	%r47, %r44, %r45, %r46;
	setp.ge.s32 	%p13, %r1, %r35;
	setp.ge.s32 	%p14, %r47, %r39;
	or.pred  	%p15, %p13, %p14;
	@%p15 bra 	$L__BB1_34;
	mul.lo.s32 	%r48, %r37, %r47;
	sub.s32 	%r3, %r48, %r38;
	mul.lo.s32 	%r49, %r37, %r1;
	sub.s32 	%r4, %r49, %r38;
	setp.lt.s32 	%p16, %r36, 1;
	mov.f32 	%f132, 0f00000000;
	@%p16 bra 	$L__BB1_33;
	mad.lo.s32 	%r51, %r35, %r47, %r1;
	mul.lo.s32 	%r10, %r36, %r51;
	mul.lo.s32 	%r5, %r10, %r36;
	and.b32  	%r6, %r36, 1;
	and.b32  	%r7, %r36, 2147483646;
	neg.s32 	%r8, %r7;
	shl.b32 	%r9, %r36, 1;
	mov.f32 	%f132, 0f00000000;
	mov.b32 	%r83, 0;
$L__BB1_3:
	setp.eq.s32 	%p17, %r36, 1;
	mul.lo.s32 	%r12, %r83, %r36;
	add.s32 	%r53, %r3, %r83;
	cvt.rn.f32.s32 	%f2, %r53;
	mov.b32 	%r88, 0;
	@%p17 bra 	$L__BB1_22;
	mul.wide.u32 	%rd12, %r12, 4;
	add.s64 	%rd13, %rd1, %rd12;
	add.s64 	%rd67, %rd13, 4;
	add.s32 	%r54, %r10, %r83;
	mul.lo.s32 	%r84, %r9, %r54;
	mov.u32 	%r85, %r4;
	mov.u32 	%r86, %r12;
	mov.u32 	%r87, %r8;
$L__BB1_5:
	mul.wide.s32 	%rd14, %r84, 4;
	add.s64 	%rd6, %rd3, %rd14;
	ld.global.f32 	%f48, [%rd6];
	ld.global.f32 	%f49, [%rd6+4];
	add.f32 	%f4, %f48, %f2;
	cvt.rn.f32.s32 	%f50, %r85;
	add.f32 	%f5, %f49, %f50;
	cvt.rmi.f32.f32 	%f51, %f5;
	cvt.rzi.s32.f32 	%r55, %f51;
	add.s32 	%r56, %r55, 1;
	cvt.rmi.f32.f32 	%f52, %f4;
	cvt.rzi.s32.f32 	%r57, %f52;
	add.s32 	%r20, %r57, 1;
	cvt.rn.f32.s32 	%f53, %r56;
	sub.f32 	%f6, %f53, %f5;
	setp.gt.s32 	%p18, %r55, -1;
	setp.lt.s32 	%p19, %r55, %r34;
	and.pred  	%p1, %p18, %p19;
	setp.gt.s32 	%p20, %r55, -2;
	setp.lt.s32 	%p21, %r56, %r34;
	and.pred  	%p2, %p20, %p21;
	setp.gt.s32 	%p22, %r57, -1;
	setp.lt.s32 	%p23, %r57, %r33;
	and.pred  	%p3, %p22, %p23;
	setp.gt.s32 	%p24, %r57, -2;
	setp.lt.s32 	%p25, %r20, %r33;
	and.pred  	%p4, %p24, %p25;
	and.pred  	%p26, %p3, %p1;
	mov.f32 	%f124, 0f00000000;
	not.pred 	%p27, %p26;
	@%p27 bra 	$L__BB1_7;
	mad.lo.s32 	%r58, %r57, %r34, %r55;
	mul.wide.s32 	%rd15, %r58, 4;
	add.s64 	%rd16, %rd2, %rd15;
	ld.global.f32 	%f124, [%rd16];
$L__BB1_7:
	and.pred  	%p28, %p3, %p2;
	mov.f32 	%f125, 0f00000000;
	not.pred 	%p29, %p28;
	@%p29 bra 	$L__BB1_9;
	mul.lo.s32 	%r59, %r57, %r34;
	cvt.s64.s32 	%rd17, %r59;
	cvt.s64.s32 	%rd18, %r55;
	add.s64 	%rd19, %rd18, %rd17;
	shl.b64 	%rd20, %rd19, 2;
	add.s64 	%rd21, %rd2, %rd20;
	ld.global.f32 	%f125, [%rd21+4];
$L__BB1_9:
	and.pred  	%p30, %p4, %p1;
	mov.f32 	%f126, 0f00000000;
	not.pred 	%p31, %p30;
	@%p31 bra 	$L__BB1_11;
	mad.lo.s32 	%r60, %r20, %r34, %r55;
	mul.wide.s32 	%rd22, %r60, 4;
	add.s64 	%rd23, %rd2, %rd22;
	ld.global.f32 	%f126, [%rd23];
$L__BB1_11:
	and.pred  	%p32, %p4, %p2;
	mov.f32 	%f127, 0f00000000;
	not.pred 	%p33, %p32;
	@%p33 bra 	$L__BB1_13;
	mul.lo.s32 	%r61, %r20, %r34;
	cvt.s64.s32 	%rd24, %r61;
	cvt.s64.s32 	%rd25, %r55;
	add.s64 	%rd26, %rd24, %rd25;
	shl.b64 	%rd27, %rd26, 2;
	add.s64 	%rd28, %rd2, %rd27;
	ld.global.f32 	%f127, [%rd28+4];
$L__BB1_13:
	cvt.rn.f32.s32 	%f58, %r55;
	sub.f32 	%f59, %f5, %f58;
	cvt.rn.f32.s32 	%f60, %r20;
	sub.f32 	%f61, %f60, %f4;
	cvt.rn.f32.s32 	%f62, %r57;
	sub.f32 	%f63, %f4, %f62;
	mul.f32 	%f64, %f61, %f6;
	mul.f32 	%f65, %f61, %f59;
	mul.f32 	%f66, %f65, %f125;
	fma.rn.f32 	%f67, %f64, %f124, %f66;
	mul.f32 	%f68, %f63, %f6;
	fma.rn.f32 	%f69, %f68, %f126, %f67;
	mul.f32 	%f70, %f63, %f59;
	fma.rn.f32 	%f71, %f70, %f127, %f69;
	mul.wide.u32 	%rd29, %r86, 4;
	add.s64 	%rd30, %rd1, %rd29;
	ld.global.f32 	%f72, [%rd30];
	fma.rn.f32 	%f15, %f72, %f71, %f132;
	ld.global.f32 	%f73, [%rd6+8];
	ld.global.f32 	%f74, [%rd6+12];
	add.f32 	%f16, %f73, %f2;
	add.s32 	%r62, %r85, 1;
	cvt.rn.f32.s32 	%f75, %r62;
	add.f32 	%f17, %f74, %f75;
	cvt.rmi.f32.f32 	%f76, %f17;
	cvt.rzi.s32.f32 	%r63, %f76;
	add.s32 	%r64, %r63, 1;
	cvt.rmi.f32.f32 	%f77, %f16;
	cvt.rzi.s32.f32 	%r65, %f77;
	add.s32 	%r23, %r65, 1;
	cvt.rn.f32.s32 	%f78, %r64;
	sub.f32 	%f18, %f78, %f17;
	setp.gt.s32 	%p34, %r63, -1;
	setp.lt.s32 	%p35, %r63, %r34;
	and.pred  	%p5, %p34, %p35;
	setp.gt.s32 	%p36, %r63, -2;
	setp.lt.s32 	%p37, %r64, %r34;
	and.pred  	%p6, %p36, %p37;
	setp.gt.s32 	%p38, %r65, -1;
	setp.lt.s32 	%p39, %r65, %r33;
	and.pred  	%p7, %p38, %p39;
	setp.gt.s32 	%p40, %r65, -2;
	setp.lt.s32 	%p41, %r23, %r33;
	and.pred  	%p8, %p40, %p41;
	and.pred  	%p42, %p7, %p5;
	mov.f32 	%f128, 0f00000000;
	not.pred 	%p43, %p42;
	@%p43 bra 	$L__BB1_15;
	mad.lo.s32 	%r66, %r65, %r34, %r63;
	mul.wide.s32 	%rd31, %r66, 4;
	add.s64 	%rd32, %rd2, %rd31;
	ld.global.f32 	%f128, [%rd32];
$L__BB1_15:
	and.pred  	%p44, %p7, %p6;
	mov.f32 	%f129, 0f00000000;
	not.pred 	%p45, %p44;
	@%p45 bra 	$L__BB1_17;
	mul.lo.s32 	%r67, %r65, %r34;
	cvt.s64.s32 	%rd33, %r67;
	cvt.s64.s32 	%rd34, %r63;
	add.s64 	%rd35, %rd34, %rd33;
	shl.b64 	%rd36, %rd35, 2;
	add.s64 	%rd37, %rd2, %rd36;
	ld.global.f32 	%f129, [%rd37+4];
$L__BB1_17:
	and.pred  	%p46, %p8, %p5;
	mov.f32 	%f130, 0f00000000;
	not.pred 	%p47, %p46;
	@%p47 bra 	$L__BB1_19;
	mad.lo.s32 	%r68, %r23, %r34, %r63;
	mul.wide.s32 	%rd38, %r68, 4;
	add.s64 	%rd39, %rd2, %rd38;
	ld.global.f32 	%f130, [%rd39];
$L__BB1_19:
	and.pred  	%p48, %p8, %p6;
	mov.f32 	%f131, 0f00000000;
	not.pred 	%p49, %p48;
	@%p49 bra 	$L__BB1_21;
	mul.lo.s32 	%r69, %r23, %r34;
	cvt.s64.s32 	%rd40, %r69;
	cvt.s64.s32 	%rd41, %r63;
	add.s64 	%rd42, %rd40, %rd41;
	shl.b64 	%rd43, %rd42, 2;
	add.s64 	%rd44, %rd2, %rd43;
	ld.global.f32 	%f131, [%rd44+4];
$L__BB1_21:
	cvt.rn.f32.s32 	%f82, %r63;
	sub.f32 	%f83, %f17, %f82;
	cvt.rn.f32.s32 	%f84, %r23;
	sub.f32 	%f85, %f84, %f16;
	cvt.rn.f32.s32 	%f86, %r65;
	sub.f32 	%f87, %f16, %f86;
	mul.f32 	%f88, %f85, %f18;
	mul.f32 	%f89, %f85, %f83;
	mul.f32 	%f90, %f89, %f129;
	fma.rn.f32 	%f91, %f88, %f128, %f90;
	mul.f32 	%f92, %f87, %f18;
	fma.rn.f32 	%f93, %f92, %f130, %f91;
	mul.f32 	%f94, %f87, %f83;
	fma.rn.f32 	%f95, %f94, %f131, %f93;
	ld.global.f32 	%f96, [%rd67];
	fma.rn.f32 	%f132, %f96, %f95, %f15;
	add.s32 	%r87, %r87, 2;
	add.s64 	%rd67, %rd67, 8;
	add.s32 	%r86, %r86, 2;
	add.s32 	%r85, %r85, 2;
	add.s32 	%r84, %r84, 4;
	setp.ne.s32 	%p50, %r87, 0;
	mov.u32 	%r88, %r7;
	@%p50 bra 	$L__BB1_5;
$L__BB1_22:
	setp.eq.s32 	%p51, %r6, 0;
	@%p51 bra 	$L__BB1_32;
	add.s32 	%r70, %r12, %r5;
	add.s32 	%r71, %r70, %r88;
	shl.b32 	%r72, %r71, 1;
	mul.wide.s32 	%rd45, %r72, 4;
	add.s64 	%rd46, %rd3, %rd45;
	ld.global.f32 	%f98, [%rd46];
	ld.global.f32 	%f99, [%rd46+4];
	add.f32 	%f30, %f98, %f2;
	add.s32 	%r73, %r4, %r88;
	cvt.rn.f32.s32 	%f100, %r73;
	add.f32 	%f31, %f99, %f100;
	cvt.rmi.f32.f32 	%f101, %f31;
	cvt.rzi.s32.f32 	%r74, %f101;
	add.s32 	%r75, %r74, 1;
	cvt.rmi.f32.f32 	%f102, %f30;
	cvt.rzi.s32.f32 	%r76, %f102;
	add.s32 	%r31, %r76, 1;
	cvt.rn.f32.s32 	%f103, %r75;
	sub.f32 	%f32, %f103, %f31;
	setp.gt.s32 	%p52, %r74, -1;
	setp.lt.s32 	%p53, %r74, %r34;
	and.pred  	%p9, %p52, %p53;
	setp.gt.s32 	%p54, %r74, -2;
	setp.lt.s32 	%p55, %r75, %r34;
	and.pred  	%p10, %p54, %p55;
	setp.gt.s32 	%p56, %r76, -1;
	setp.lt.s32 	%p57, %r76, %r33;
	and.pred  	%p11, %p56, %p57;
	setp.gt.s32 	%p58, %r76, -2;
	setp.lt.s32 	%p59, %r31, %r33;
	and.pred  	%p12, %p58, %p59;
	and.pred  	%p60, %p11, %p9;
	mov.f32 	%f134, 0f00000000;
	not.pred 	%p61, %p60;
	@%p61 bra 	$L__BB1_25;
	mad.lo.s32 	%r77, %r76, %r34, %r74;
	mul.wide.s32 	%rd47, %r77, 4;
	add.s64 	%rd48, %rd2, %rd47;
	ld.global.f32 	%f134, [%rd48];
$L__BB1_25:
	and.pred  	%p62, %p11, %p10;
	mov.f32 	%f135, 0f00000000;
	not.pred 	%p63, %p62;
	@%p63 bra 	$L__BB1_27;
	mul.lo.s32 	%r78, %r76, %r34;
	cvt.s64.s32 	%rd49, %r78;
	cvt.s64.s32 	%rd50, %r74;
	add.s64 	%rd51, %rd50, %rd49;
	shl.b64 	%rd52, %rd51, 2;
	add.s64 	%rd53, %rd2, %rd52;
	ld.global.f32 	%f135, [%rd53+4];
$L__BB1_27:
	and.pred  	%p64, %p12, %p9;
	mov.f32 	%f136, 0f00000000;
	not.pred 	%p65, %p64;
	@%p65 bra 	$L__BB1_29;
	mad.lo.s32 	%r79, %r31, %r34, %r74;
	mul.wide.s32 	%rd54, %r79, 4;
	add.s64 	%rd55, %rd2, %rd54;
	ld.global.f32 	%f136, [%rd55];
$L__BB1_29:
	and.pred  	%p66, %p12, %p10;
	mov.f32 	%f137, 0f00000000;
	not.pred 	%p67, %p66;
	@%p67 bra 	$L__BB1_31;
	mul.lo.s32 	%r80, %r31, %r34;
	cvt.s64.s32 	%rd56, %r80;
	cvt.s64.s32 	%rd57, %r74;
	add.s64 	%rd58, %rd56, %rd57;
	shl.b64 	%rd59, %rd58, 2;
	add.s64 	%rd60, %rd2, %rd59;
	ld.global.f32 	%f137, [%rd60+4];
$L__BB1_31:
	cvt.rn.f32.s32 	%f107, %r74;
	sub.f32 	%f108, %f31, %f107;
	cvt.rn.f32.s32 	%f109, %r31;
	sub.f32 	%f110, %f109, %f30;
	cvt.rn.f32.s32 	%f111, %r76;
	sub.f32 	%f112, %f30, %f111;
	mul.f32 	%f113, %f110, %f32;
	mul.f32 	%f114, %f110, %f108;
	mul.f32 	%f115, %f114, %f135;
	fma.rn.f32 	%f116, %f113, %f134, %f115;
	mul.f32 	%f117, %f112, %f32;
	fma.rn.f32 	%f118, %f117, %f136, %f116;
	mul.f32 	%f119, %f112, %f108;
	fma.rn.f32 	%f120, %f119, %f137, %f118;
	add.s32 	%r81, %r88, %r12;
	mul.wide.u32 	%rd61, %r81, 4;
	add.s64 	%rd62, %rd1, %rd61;
	ld.global.f32 	%f121, [%rd62];
	fma.rn.f32 	%f132, %f121, %f120, %f132;
$L__BB1_32:
	add.s32 	%r83, %r83, 1;
	setp.ne.s32 	%p68, %r83, %r36;
	@%p68 bra 	$L__BB1_3;
$L__BB1_33:
	ld.param.u64 	%rd66, [_Z16deform_conv2d_v1PfS_S_S_iiiiiii_param_3];
	mad.lo.s32 	%r82, %r35, %r47, %r1;
	cvta.to.global.u64 	%rd63, %rd66;
	mul.wide.s32 	%rd64, %r82, 4;
	add.s64 	%rd65, %rd63, %rd64;
	st.global.f32 	[%rd65], %f132;
$L__BB1_34:
	ret;

}
	// .globl	_Z16deform_conv2d_v2PfS_S_S_S_iiiiiii
.visible .entry _Z16deform_conv2d_v2PfS_S_S_S_iiiiiii(
	.param .u64 .ptr .align 1 _Z16deform_conv2d_v2PfS_S_S_S_iiiiiii_param_0,
	.param .u64 .ptr .align 1 _Z16deform_conv2d_v2PfS_S_S_S_iiiiiii_param_1,
	.param .u64 .ptr .align 1 _Z16deform_conv2d_v2PfS_S_S_S_iiiiiii_param_2,
	.param .u64 .ptr .align 1 _Z16deform_conv2d_v2PfS_S_S_S_iiiiiii_param_3,
	.param .u64 .ptr .align 1 _Z16deform_conv2d_v2PfS_S_S_S_iiiiiii_param_4,
	.param .u32 _Z16deform_conv2d_v2PfS_S_S_S_iiiiiii_param_5,
	.param .u32 _Z16deform_conv2d_v2PfS_S_S_S_iiiiiii_param_6,
	.param .u32 _Z16deform_conv2d_v2PfS_S_S_S_iiiiiii_param_7,
	.param .u32 _Z16deform_conv2d_v2PfS_S_S_S_iiiiiii_param_8,
	.param .u32 _Z16deform_conv2d_v2PfS_S_S_S_iiiiiii_param_9,
	.param .u32 _Z16deform_conv2d_v2PfS_S_S_S_iiiiiii_param_10,
	.param .u32 _Z16deform_conv2d_v2PfS_S_S_S_iiiiiii_param_11
)
{
	.reg .pred 	%p<70>;
	.reg .b32 	%r<93>;
	.reg .b32 	%f<146>;
	.reg .b64 	%rd<75>;

	ld.param.u64 	%rd11, [_Z16deform_conv2d_v2PfS_S_S_S_iiiiiii_param_0];
	ld.param.u64 	%rd12, [_Z16deform_conv2d_v2PfS_S_S_S_iiiiiii_param_1];
	ld.param.u64 	%rd13, [_Z16deform_conv2d_v2PfS_S_S_S_iiiiiii_param_2];
	ld.param.u64 	%rd14, [_Z16deform_conv2d_v2PfS_S_S_S_iiiiiii_param_3];
	ld.param.u32 	%r35, [_Z16deform_conv2d_v2PfS_S_S_S_iiiiiii_param_5];
	ld.param.u32 	%r36, [_Z16deform_conv2d_v2PfS_S_S_S_iiiiiii_param_6];
	ld.param.u32 	%r41, [_Z16deform_conv2d_v2PfS_S_S_S_iiiiiii_param_7];
	ld.param.u32 	%r37, [_Z16deform_conv2d_v2PfS_S_S_S_iiiiiii_param_8];
	ld.param.u32 	%r38, [_Z16deform_conv2d_v2PfS_S_S_S_iiiiiii_param_9];
	ld.param.u32 	%r39, [_Z16deform_conv2d_v2PfS_S_S_S_iiiiiii_param_10];
	ld.param.u32 	%r40, [_Z16deform_conv2d_v2PfS_S_S_S_iiiiiii_param_11];
	cvta.to.global.u64 	%rd1, %rd13;
	cvta.to.global.u64 	%rd2, %rd14;
	cvta.to.global.u64 	%rd3, %rd11;
	cvta.to.global.u64 	%rd4, %rd12;
	mov.u32 	%r43, %ctaid.x;
	mov.u32 	%r44, %ntid.x;
	mov.u32 	%r45, %tid.x;
	mad.lo.s32 	%r1, %r43, %r44, %r45;
	mov.u32 	%r46, %ctaid.y;
	mov.u32 	%r47, %ntid.y;
	mov.u32 	%r48, %tid.y;
	mad.lo.s32 	%r49, %r46, %r47, %r48;
	setp.ge.s32 	%p13, %r1, %r37;
	setp.ge.s32 	%p14, %r49, %r41;
	or.pred  	%p15, %p13, %p14;
	@%p15 bra 	$L__BB2_34;
	mul.lo.s32 	%r50, %r39, %r49;
	sub.s32 	%r3, %r50, %r40;
	mul.lo.s32 	%r51, %r39, %r1;
	sub.s32 	%r4, %r51, %r40;
	setp.lt.s32 	%p16, %r38, 1;
	mov.f32 	%f138, 0f00000000;
	@%p16 bra 	$L__BB2_33;
	mad.lo.s32 	%r53, %r37, %r49, %r1;
	mul.lo.s32 	%r8, %r38, %r53;
	mul.lo.s32 	%r5, %r8, %r38;
	and.b32  	%r6, %r38, 2147483646;
	neg.s32 	%r7, %r6;
	mov.f32 	%f138, 0f00000000;
	mov.b32 	%r86, 0;
$L__BB2_3:
	setp.eq.s32 	%p17, %r38, 1;
	mul.lo.s32 	%r10, %r86, %r38;
	add.s32 	%r88, %r10, %r5;
	add.s32 	%r55, %r3, %r86;
	cvt.rn.f32.s32 	%f2, %r55;
	mov.b32 	%r92, 0;
	@%p17 bra 	$L__BB2_22;
	mul.wide.u32 	%rd15, %r10, 4;
	add.s64 	%rd16, %rd2, %rd15;
	add.s64 	%rd74, %rd16, 4;
	add.s32 	%r56, %r8, %r86;
	mul.lo.s32 	%r57, %r38, %r56;
	shl.b32 	%r87, %r57, 1;
	mov.u32 	%r89, %r4;
	mov.u32 	%r90, %r10;
	mov.u32 	%r91, %r7;
$L__BB2_5:
	mul.wide.s32 	%rd17, %r87, 4;
	add.s64 	%rd7, %rd4, %rd17;
	ld.global.f32 	%f48, [%rd7];
	ld.global.f32 	%f49, [%rd7+4];
	add.f32 	%f4, %f48, %f2;
	cvt.rn.f32.s32 	%f50, %r89;
	add.f32 	%f5, %f49, %f50;
	cvt.rmi.f32.f32 	%f51, %f5;
	cvt.rzi.s32.f32 	%r58, %f51;
	add.s32 	%r59, %r58, 1;
	cvt.rmi.f32.f32 	%f52, %f4;
	cvt.rzi.s32.f32 	%r60, %f52;
	add.s32 	%r20, %r60, 1;
	cvt.rn.f32.s32 	%f53, %r59;
	sub.f32 	%f6, %f53, %f5;
	setp.gt.s32 	%p18, %r58, -1;
	setp.lt.s32 	%p19, %r58, %r36;
	and.pred  	%p1, %p18, %p19;
	setp.gt.s32 	%p20, %r58, -2;
	setp.lt.s32 	%p21, %r59, %r36;
	and.pred  	%p2, %p20, %p21;
	setp.gt.s32 	%p22, %r60, -1;
	setp.lt.s32 	%p23, %r60, %r35;
	and.pred  	%p3, %p22, %p23;
	setp.gt.s32 	%p24, %r60, -2;
	setp.lt.s32 	%p25, %r20, %r35;
	and.pred  	%p4, %p24, %p25;
	and.pred  	%p26, %p3, %p1;
	mov.f32 	%f130, 0f00000000;
	not.pred 	%p27, %p26;
	@%p27 bra 	$L__BB2_7;
	mad.lo.s32 	%r61, %r60, %r36, %r58;
	mul.wide.s32 	%rd18, %r61, 4;
	add.s64 	%rd19, %rd3, %rd18;
	ld.global.f32 	%f130, [%rd19];
$L__BB2_7:
	and.pred  	%p28, %p3, %p2;
	mov.f32 	%f131, 0f00000000;
	not.pred 	%p29, %p28;
	@%p29 bra 	$L__BB2_9;
	mul.lo.s32 	%r62, %r60, %r36;
	cvt.s64.s32 	%rd20, %r62;
	cvt.s64.s32 	%rd21, %r58;
	add.s64 	%rd22, %rd21, %rd20;
	shl.b64 	%rd23, %rd22, 2;
	add.s64 	%rd24, %rd3, %rd23;
	ld.global.f32 	%f131, [%rd24+4];
$L__BB2_9:
	and.pred  	%p30, %p4, %p1;
	mov.f32 	%f132, 0f00000000;
	not.pred 	%p31, %p30;
	@%p31 bra 	$L__BB2_11;
	mad.lo.s32 	%r63, %r20, %r36, %r58;
	mul.wide.s32 	%rd25, %r63, 4;
	add.s64 	%rd26, %rd3, %rd25;
	ld.global.f32 	%f132, [%rd26];
$L__BB2_11:
	and.pred  	%p32, %p4, %p2;
	mov.f32 	%f133, 0f00000000;
	not.pred 	%p33, %p32;
	@%p33 bra 	$L__BB2_13;
	mul.lo.s32 	%r64, %r20, %r36;
	cvt.s64.s32 	%rd27, %r64;
	cvt.s64.s32 	%rd28, %r58;
	add.s64 	%rd29, %rd27, %rd28;
	shl.b64 	%rd30, %rd29, 2;
	add.s64 	%rd31, %rd3, %rd30;
	ld.global.f32 	%f133, [%rd31+4];
$L__BB2_13:
	mul.wide.s32 	%rd32, %r88, 4;
	add.s64 	%rd33, %rd1, %rd32;
	add.s64 	%rd8, %rd33, 4;
	cvt.rn.f32.s32 	%f58, %r58;
	sub.f32 	%f59, %f5, %f58;
	cvt.rn.f32.s32 	%f60, %r20;
	sub.f32 	%f61, %f60, %f4;
	cvt.rn.f32.s32 	%f62, %r60;
	sub.f32 	%f63, %f4, %f62;
	mul.f32 	%f64, %f61, %f6;
	mul.f32 	%f65, %f61, %f59;
	mul.f32 	%f66, %f65, %f131;
	fma.rn.f32 	%f67, %f64, %f130, %f66;
	mul.f32 	%f68, %f63, %f6;
	fma.rn.f32 	%f69, %f68, %f132, %f67;
	mul.f32 	%f70, %f63, %f59;
	fma.rn.f32 	%f71, %f70, %f133, %f69;
	mul.wide.u32 	%rd34, %r90, 4;
	add.s64 	%rd35, %rd2, %rd34;
	ld.global.f32 	%f72, [%rd35];
	ld.global.f32 	%f73, [%rd33];
	mul.f32 	%f74, %f72, %f71;
	fma.rn.f32 	%f15, %f73, %f74, %f138;
	ld.global.f32 	%f75, [%rd7+8];
	ld.global.f32 	%f76, [%rd7+12];
	add.f32 	%f16, %f75, %f2;
	add.s32 	%r65, %r89, 1;
	cvt.rn.f32.s32 	%f77, %r65;
	add.f32 	%f17, %f76, %f77;
	cvt.rmi.f32.f32 	%f78, %f17;
	cvt.rzi.s32.f32 	%r66, %f78;
	add.s32 	%r67, %r66, 1;
	cvt.rmi.f32.f32 	%f79, %f16;
	cvt.rzi.s32.f32 	%r68, %f79;
	add.s32 	%r23, %r68, 1;
	cvt.rn.f32.s32 	%f80, %r67;
	sub.f32 	%f18, %f80, %f17;
	setp.gt.s32 	%p34, %r66, -1;
	setp.lt.s32 	%p35, %r66, %r36;
	and.pred  	%p5, %p34, %p35;
	setp.gt.s32 	%p36, %r66, -2;
	setp.lt.s32 	%p37, %r67, %r36;
	and.pred  	%p6, %p36, %p37;
	setp.gt.s32 	%p38, %r68, -1;
	setp.lt.s32 	%p39, %r68, %r35;
	and.pred  	%p7, %p38, %p39;
	setp.gt.s32 	%p40, %r68, -2;
	setp.lt.s32 	%p41, %r23, %r35;
	and.pred  	%p8, %p40, %p41;
	and.pred  	%p42, %p7, %p5;
	mov.f32 	%f134, 0f00000000;
	not.pred 	%p43, %p42;
	@%p43 bra 	$L__BB2_15;
	mad.lo.s32 	%r69, %r68, %r36, %r66;
	mul.wide.s32 	%rd36, %r69, 4;
	add.s64 	%rd37, %rd3, %rd36;
	ld.global.f32 	%f134, [%rd37];
$L__BB2_15:
	and.pred  	%p44, %p7, %p6;
	mov.f32 	%f135, 0f00000000;
	not.pred 	%p45, %p44;
	@%p45 bra 	$L__BB2_17;
	mul.lo.s32 	%r70, %r68, %r36;
	cvt.s64.s32 	%rd38, %r70;
	cvt.s64.s32 	%rd39, %r66;
	add.s64 	%rd40, %rd39, %rd38;
	shl.b64 	%rd41, %rd40, 2;
	add.s64 	%rd42, %rd3, %rd41;
	ld.global.f32 	%f135, [%rd42+4];
$L__BB2_17:
	and.pred  	%p46, %p8, %p5;
	mov.f32 	%f136, 0f00000000;
	not.pred 	%p47, %p46;
	@%p47 bra 	$L__BB2_19;
	mad.lo.s32 	%r71, %r23, %r36, %r66;
	mul.wide.s32 	%rd43, %r71, 4;
	add.s64 	%rd44, %rd3, %rd43;
	ld.global.f32 	%f136, [%rd44];
$L__BB2_19:
	and.pred  	%p48, %p8, %p6;
	mov.f32 	%f137, 0f00000000;
	not.pred 	%p49, %p48;
	@%p49 bra 	$L__BB2_21;
	mul.lo.s32 	%r72, %r23, %r36;
	cvt.s64.s32 	%rd45, %r72;
	cvt.s64.s32 	%rd46, %r66;
	add.s64 	%rd47, %rd45, %rd46;
	shl.b64 	%rd48, %rd47, 2;
	add.s64 	%rd49, %rd3, %rd48;
	ld.global.f32 	%f137, [%rd49+4];
$L__BB2_21:
	cvt.rn.f32.s32 	%f84, %r66;
	sub.f32 	%f85, %f17, %f84;
	cvt.rn.f32.s32 	%f86, %r23;
	sub.f32 	%f87, %f86, %f16;
	cvt.rn.f32.s32 	%f88, %r68;
	sub.f32 	%f89, %f16, %f88;
	mul.f32 	%f90, %f87, %f18;
	mul.f32 	%f91, %f87, %f85;
	mul.f32 	%f92, %f91, %f135;
	fma.rn.f32 	%f93, %f90, %f134, %f92;
	mul.f32 	%f94, %f89, %f18;
	fma.rn.f32 	%f95, %f94, %f136, %f93;
	mul.f32 	%f96, %f89, %f85;
	fma.rn.f32 	%f97, %f96, %f137, %f95;
	ld.global.f32 	%f98, [%rd74];
	ld.global.f32 	%f99, [%rd8];
	mul.f32 	%f100, %f98, %f97;
	fma.rn.f32 	%f138, %f99, %f100, %f15;
	add.s32 	%r91, %r91, 2;
	add.s64 	%rd74, %rd74, 8;
	add.s32 	%r90, %r90, 2;
	add.s32 	%r89, %r89, 2;
	add.s32 	%r88, %r88, 2;
	add.s32 	%r87, %r87, 4;
	setp.ne.s32 	%p50, %r91, 0;
	mov.u32 	%r92, %r6;
	@%p50 bra 	$L__BB2_5;
$L__BB2_22:
	and.b32  	%r73, %r38, 1;
	setp.eq.b32 	%p51, %r73, 1;
	not.pred 	%p52, %p51;
	@%p52 bra 	$L__BB2_32;
	add.s32 	%r74, %r10, %r5;
	add.s32 	%r30, %r74, %r92;
	shl.b32 	%r75, %r30, 1;
	mul.wide.s32 	%rd50, %r75, 4;
	add.s64 	%rd51, %rd4, %rd50;
	ld.global.f32 	%f102, [%rd51];
	ld.global.f32 	%f103, [%rd51+4];
	add.f32 	%f30, %f102, %f2;
	add.s32 	%r76, %r4, %r92;
	cvt.rn.f32.s32 	%f104, %r76;
	add.f32 	%f31, %f103, %f104;
	cvt.rmi.f32.f32 	%f105, %f31;
	cvt.rzi.s32.f32 	%r77, %f105;
	add.s32 	%r78, %r77, 1;
	cvt.rmi.f32.f32 	%f106, %f30;
	cvt.rzi.s32.f32 	%r79, %f106;
	add.s32 	%r33, %r79, 1;
	cvt.rn.f32.s32 	%f107, %r78;
	sub.f32 	%f32, %f107, %f31;
	setp.gt.s32 	%p53, %r77, -1;
	setp.lt.s32 	%p54, %r77, %r36;
	and.pred  	%p9, %p53, %p54;
	setp.gt.s32 	%p55, %r77, -2;
	setp.lt.s32 	%p56, %r78, %r36;
	and.pred  	%p10, %p55, %p56;
	setp.gt.s32 	%p57, %r79, -1;
	setp.lt.s32 	%p58, %r79, %r35;
	and.pred  	%p11, %p57, %p58;
	setp.gt.s32 	%p59, %r79, -2;
	setp.lt.s32 	%p60, %r33, %r35;
	and.pred  	%p12, %p59, %p60;
	and.pred  	%p61, %p11, %p9;
	mov.f32 	%f140, 0f00000000;
	not.pred 	%p62, %p61;
	@%p62 bra 	$L__BB2_25;
	mad.lo.s32 	%r80, %r79, %r36, %r77;
	mul.wide.s32 	%rd52, %r80, 4;
	add.s64 	%rd53, %rd3, %rd52;
	ld.global.f32 	%f140, [%rd53];
$L__BB2_25:
	and.pred  	%p63, %p11, %p10;
	mov.f32 	%f141, 0f00000000;
	not.pred 	%p64, %p63;
	@%p64 bra 	$L__BB2_27;
	mul.lo.s32 	%r81, %r79, %r36;
	cvt.s64.s32 	%rd54, %r81;
	cvt.s64.s32 	%rd55, %r77;
	add.s64 	%rd56, %rd55, %rd54;
	shl.b64 	%rd57, %rd56, 2;
	add.s64 	%rd58, %rd3, %rd57;
	ld.global.f32 	%f141, [%rd58+4];
$L__BB2_27:
	and.pred  	%p65, %p12, %p9;
	mov.f32 	%f142, 0f00000000;
	not.pred 	%p66, %p65;
	@%p66 bra 	$L__BB2_29;
	mad.lo.s32 	%r82, %r33, %r36, %r77;
	mul.wide.s32 	%rd59, %r82, 4;
	add.s64 	%rd60, %rd3, %rd59;
	ld.global.f32 	%f142, [%rd60];
$L__BB2_29:
	and.pred  	%p67, %p12, %p10;
	mov.f32 	%f143, 0f00000000;
	not.pred 	%p68, %p67;
	@%p68 bra 	$L__BB2_31;
	mul.lo.s32 	%r83, %r33, %r36;
	cvt.s64.s32 	%rd61, %r83;
	cvt.s64.s32 	%rd62, %r77;
	add.s64 	%rd63, %rd61, %rd62;
	shl.b64 	%rd64, %rd63, 2;
	add.s64 	%rd65, %rd3, %rd64;
	ld.global.f32 	%f143, [%rd65+4];
$L__BB2_31:
	cvt.rn.f32.s32 	%f111, %r77;
	sub.f32 	%f112, %f31, %f111;
	cvt.rn.f32.s32 	%f113, %r33;
	sub.f32 	%f114, %f113, %f30;
	cvt.rn.f32.s32 	%f115, %r79;
	sub.f32 	%f116, %f30, %f115;
	mul.f32 	%f117, %f114, %f32;
	mul.f32 	%f118, %f114, %f112;
	mul.f32 	%f119, %f118, %f141;
	fma.rn.f32 	%f120, %f117, %f140, %f119;
	mul.f32 	%f121, %f116, %f32;
	fma.rn.f32 	%f122, %f121, %f142, %f120;
	mul.f32 	%f123, %f116, %f112;
	fma.rn.f32 	%f124, %f123, %f143, %f122;
	add.s32 	%r84, %r92, %r10;
	mul.wide.u32 	%rd66, %r84, 4;
	add.s64 	%rd67, %rd2, %rd66;
	ld.global.f32 	%f125, [%rd67];
	mul.wide.s32 	%rd68, %r30, 4;
	add.s64 	%rd69, %rd1, %rd68;
	ld.global.f32 	%f126, [%rd69];
	mul.f32 	%f127, %f125, %f124;
	fma.rn.f32 	%f138, %f126, %f127, %f138;
$L__BB2_32:
	add.s32 	%r86, %r86, 1;
	setp.ne.s32 	%p69, %r86, %r38;
	@%p69 bra 	$L__BB2_3;
$L__BB2_33:
	ld.param.u64 	%rd73, [_Z16deform_conv2d_v2PfS_S_S_S_iiiiiii_param_4];
	mad.lo.s32 	%r85, %r37, %r49, %r1;
	cvta.to.global.u64 	%rd70, %rd73;
	mul.wide.s32 	%rd71, %r85, 4;
	add.s64 	%rd72, %rd70, %rd71;
	st.global.f32 	[%rd72], %f138;
$L__BB2_34:
	ret;

}
	// .globl	_Z25deform_conv2d_v1_backwardPfS_S_S_S_S_S_iiiiiii
.visible .entry _Z25deform_conv2d_v1_backwardPfS_S_S_S_S_S_iiiiiii(
	.param .u64 .ptr .align 1 _Z25deform_conv2d_v1_backwardPfS_S_S_S_S_S_iiiiiii_param_0,
	.param .u64 .ptr .align 1 _Z25deform_conv2d_v1_backwardPfS_S_S_S_S_S_iiiiiii_param_1,
	.param .u64 .ptr .align 1 _Z25deform_conv2d_v1_backwardPfS_S_S_S_S_S_iiiiiii_param_2,
	.param .u64 .ptr .align 1 _Z25deform_conv2d_v1_backwardPfS_S_S_S_S_S_iiiiiii_param_3,
	.param .u64 .ptr .align 1 _Z25deform_conv2d_v1_backwardPfS_S_S_S_S_S_iiiiiii_param_4,
	.param .u64 .ptr .align 1 _Z25deform_conv2d_v1_backwardPfS_S_S_S_S_S_iiiiiii_param_5,
	.param .u64 .ptr .align 1 _Z25deform_conv2d_v1_backwardPfS_S_S_S_S_S_iiiiiii_param_6,
	.param .u32 _Z25deform_conv2d_v1_backwardPfS_S_S_S_S_S_iiiiiii_param_7,
	.param .u32 _Z25deform_conv2d_v1_backwardPfS_S_S_S_S_S_iiiiiii_param_8,
	.param .u32 _Z25deform_conv2d_v1_backwardPfS_S_S_S_S_S_iiiiiii_param_9,
	.param .u32 _Z25deform_conv2d_v1_backwardPfS_S_S_S_S_S_iiiiiii_param_10,
	.param .u32 _Z25deform_conv2d_v1_backwardPfS_S_S_S_S_S_iiiiiii_param_11,
	.param .u32 _Z25deform_conv2d_v1_backwardPfS_S_S_S_S_S_iiiiiii_param_12,
	.param .u32 _Z25deform_conv2d_v1_backwardPfS_S_S_S_S_S_iiiiiii_param_13
)
{
	.reg .pred 	%p<40>;
	.reg .b32 	%r<54>;
	.reg .b32 	%f<63>;
	.reg .b64 	%rd<61>;

	ld.param.u64 	%rd11, [_Z25deform_conv2d_v1_backwardPfS_S_S_S_S_S_iiiiiii_param_0];
	ld.param.u64 	%rd16, [_Z25deform_conv2d_v1_backwardPfS_S_S_S_S_S_iiiiiii_param_1];
	ld.param.u64 	%rd12, [_Z25deform_conv2d_v1_backwardPfS_S_S_S_S_S_iiiiiii_param_2];
	ld.param.u64 	%rd17, [_Z25deform_conv2d_v1_backwardPfS_S_S_S_S_S_iiiiiii_param_4];
	ld.param.u64 	%rd14, [_Z25deform_conv2d_v1_backwardPfS_S_S_S_S_S_iiiiiii_param_5];
	ld.param.u32 	%r23, [_Z25deform_conv2d_v1_backwardPfS_S_S_S_S_S_iiiiiii_param_7];
	ld.param.u32 	%r24, [_Z25deform_conv2d_v1_backwardPfS_S_S_S_S_S_iiiiiii_param_8];
	ld.param.u32 	%r29, [_Z25deform_conv2d_v1_backwardPfS_S_S_S_S_S_iiiiiii_param_9];
	ld.param.u32 	%r25, [_Z25deform_conv2d_v1_backwardPfS_S_S_S_S_S_iiiiiii_param_10];
	ld.param.u32 	%r26, [_Z25deform_conv2d_v1_backwardPfS_S_S_S_S_S_iiiiiii_param_11];
	ld.param.u32 	%r27, [_Z25deform_conv2d_v1_backwardPfS_S_S_S_S_S_iiiiiii_param_12];
	ld.param.u32 	%r28, [_Z25deform_conv2d_v1_backwardPfS_S_S_S_S_S_iiiiiii_param_13];
	cvta.to.global.u64 	%rd1, %rd16;
	cvta.to.global.u64 	%rd2, %rd17;
	mov.u32 	%r31, %ctaid.x;
	mov.u32 	%r32, %ntid.x;
	mov.u32 	%r33, %tid.x;
	mad.lo.s32 	%r1, %r31, %r32, %r33;
	mov.u32 	%r34, %ctaid.y;
	mov.u32 	%r35, %ntid.y;
	mov.u32 	%r36, %tid.y;
	mad.lo.s32 	%r37, %r34, %r35, %r36;
	setp.ge.s32 	%p7, %r1, %r25;
	setp.ge.s32 	%p8, %r37, %r29;
	or.pred  	%p9, %p7, %p8;
	@%p9 bra 	$L__BB3_22;
	cvta.to.global.u64 	%rd18, %rd11;
	mad.lo.s32 	%r3, %r25, %r37, %r1;
	mul.wide.s32 	%rd19, %r3, 4;
	add.s64 	%rd20, %rd18, %rd19;
	ld.global.f32 	%f1, [%rd20];
	mul.lo.s32 	%r4, %r27, %r37;
	mul.lo.s32 	%r5, %r27, %r1;
	setp.lt.s32 	%p10, %r26, 1;
	@%p10 bra 	$L__BB3_22;
	sub.s32 	%r6, %r5, %r28;
	mul.lo.s32 	%r7, %r26, %r3;
	cvta.to.global.u64 	%rd3, %rd12;
	cvta.to.global.u64 	%rd4, %rd14;
	sub.s32 	%r8, %r4, %r28;
	mov.b32 	%r50, 0;
$L__BB3_3:
	ld.param.u64 	%rd58, [_Z25deform_conv2d_v1_backwardPfS_S_S_S_S_S_iiiiiii_param_6];
	ld.param.u64 	%rd57, [_Z25deform_conv2d_v1_backwardPfS_S_S_S_S_S_iiiiiii_param_3];
	neg.s32 	%r53, %r26;
	add.s32 	%r39, %r8, %r50;
	cvt.rn.f32.s32 	%f2, %r39;
	mul.wide.u32 	%rd21, %r26, %r50;
	shl.b64 	%rd22, %rd21, 2;
	cvta.to.global.u64 	%rd23, %rd58;
	add.s64 	%rd60, %rd23, %rd22;
	cvta.to.global.u64 	%rd24, %rd57;
	add.s64 	%rd59, %rd24, %rd22;
	add.s32 	%r40, %r7, %r50;
	mul.lo.s32 	%r41, %r26, %r40;
	shl.b32 	%r51, %r41, 1;
	mov.u32 	%r52, %r6;
$L__BB3_4:
	mul.wide.s32 	%rd25, %r51, 4;
	add.s64 	%rd26, %rd3, %rd25;
	ld.global.f32 	%f16, [%rd26];
	ld.global.f32 	%f17, [%rd26+4];
	add.f32 	%f18, %f16, %f2;
	cvt.rn.f32.s32 	%f19, %r52;
	add.f32 	%f20, %f17, %f19;
	ld.global.f32 	%f3, [%rd59];
	cvt.rmi.f32.f32 	%f21, %f20;
	cvt.rzi.s32.f32 	%r15, %f21;
	add.s32 	%r16, %r15, 1;
	cvt.rmi.f32.f32 	%f22, %f18;
	cvt.rzi.s32.f32 	%r17, %f22;
	add.s32 	%r18, %r17, 1;
	cvt.rn.f32.s32 	%f23, %r16;
	sub.f32 	%f4, %f23, %f20;
	cvt.rn.f32.s32 	%f24, %r15;
	sub.f32 	%f5, %f20, %f24;
	cvt.rn.f32.s32 	%f25, %r18;
	sub.f32 	%f6, %f25, %f18;
	cvt.rn.f32.s32 	%f26, %r17;
	sub.f32 	%f7, %f18, %f26;
	setp.gt.s32 	%p11, %r17, -1;
	setp.lt.s32 	%p12, %r17, %r23;
	and.pred  	%p1, %p11, %p12;
	setp.gt.s32 	%p13, %r15, -1;
	setp.lt.s32 	%p14, %r15, %r24;
	and.pred  	%p2, %p13, %p14;
	and.pred  	%p3, %p1, %p2;
	not.pred 	%p16, %p3;
	@%p16 bra 	$L__BB3_6;
	mad.lo.s32 	%r42, %r17, %r24, %r15;
	mul.wide.s32 	%rd27, %r42, 4;
	add.s64 	%rd28, %rd2, %rd27;
	mul.f32 	%f27, %f1, %f3;
	mul.f32 	%f28, %f27, %f6;
	mul.f32 	%f29, %f28, %f4;
	atom.global.add.f32 	%f30, [%rd28], %f29;
$L__BB3_6:
	setp.lt.s32 	%p17, %r15, -1;
	not.pred 	%p18, %p1;
	or.pred  	%p19, %p18, %p17;
	setp.ge.s32 	%p20, %r16, %r24;
	or.pred  	%p21, %p19, %p20;
	@%p21 bra 	$L__BB3_8;
	mul.lo.s32 	%r43, %r17, %r24;
	cvt.s64.s32 	%rd29, %r43;
	cvt.s64.s32 	%rd30, %r15;
	add.s64 	%rd31, %rd30, %rd29;
	shl.b64 	%rd32, %rd31, 2;
	add.s64 	%rd33, %rd2, %rd32;
	mul.f32 	%f31, %f1, %f3;
	mul.f32 	%f32, %f31, %f6;
	mul.f32 	%f33, %f5, %f32;
	atom.global.add.f32 	%f34, [%rd33+4], %f33;
$L__BB3_8:
	setp.gt.s32 	%p22, %r17, -2;
	setp.lt.s32 	%p23, %r18, %r23;
	and.pred  	%p4, %p22, %p23;
	and.pred  	%p5, %p4, %p2;
	not.pred 	%p24, %p5;
	@%p24 bra 	$L__BB3_10;
	mad.lo.s32 	%r44, %r18, %r24, %r15;
	mul.wide.s32 	%rd34, %r44, 4;
	add.s64 	%rd35, %rd2, %rd34;
	mul.f32 	%f35, %f1, %f3;
	mul.f32 	%f36, %f35, %f7;
	mul.f32 	%f37, %f36, %f4;
	atom.global.add.f32 	%f38, [%rd35], %f37;
$L__BB3_10:
	setp.ge.s32 	%p25, %r16, %r24;
	setp.lt.s32 	%p26, %r15, -1;
	not.pred 	%p27, %p4;
	or.pred  	%p28, %p27, %p26;
	or.pred  	%p29, %p28, %p25;
	@%p29 bra 	$L__BB3_12;
	mul.lo.s32 	%r45, %r18, %r24;
	cvt.s64.s32 	%rd36, %r45;
	cvt.s64.s32 	%rd37, %r15;
	add.s64 	%rd38, %rd36, %rd37;
	shl.b64 	%rd39, %rd38, 2;
	add.s64 	%rd40, %rd2, %rd39;
	mul.f32 	%f39, %f1, %f3;
	mul.f32 	%f40, %f39, %f7;
	mul.f32 	%f41, %f40, %f5;
	atom.global.add.f32 	%f42, [%rd40+4], %f41;
$L__BB3_12:
	setp.lt.s32 	%p30, %r16, %r24;
	setp.gt.s32 	%p31, %r15, -2;
	and.pred  	%p6, %p31, %p30;
	mov.f32 	%f59, 0f00000000;
	@%p16 bra 	$L__BB3_14;
	mad.lo.s32 	%r46, %r17, %r24, %r15;
	mul.wide.s32 	%rd41, %r46, 4;
	add.s64 	%rd42, %rd1, %rd41;
	ld.global.f32 	%f59, [%rd42];
$L__BB3_14:
	and.pred  	%p33, %p1, %p6;
	mov.f32 	%f60, 0f00000000;
	not.pred 	%p34, %p33;
	@%p34 bra 	$L__BB3_16;
	mul.lo.s32 	%r47, %r17, %r24;
	cvt.s64.s32 	%rd43, %r47;
	cvt.s64.s32 	%rd44, %r15;
	add.s64 	%rd45, %rd44, %rd43;
	shl.b64 	%rd46, %rd45, 2;
	add.s64 	%rd47, %rd1, %rd46;
	ld.global.f32 	%f60, [%rd47+4];
$L__BB3_16:
	mov.f32 	%f61, 0f00000000;
	@%p24 bra 	$L__BB3_18;
	mad.lo.s32 	%r48, %r18, %r24, %r15;
	mul.wide.s32 	%rd48, %r48, 4;
	add.s64 	%rd49, %rd1, %rd48;
	ld.global.f32 	%f61, [%rd49];
$L__BB3_18:
	and.pred  	%p36, %p4, %p6;
	mov.f32 	%f62, 0f00000000;
	not.pred 	%p37, %p36;
	@%p37 bra 	$L__BB3_20;
	mul.lo.s32 	%r49, %r18, %r24;
	cvt.s64.s32 	%rd50, %r49;
	cvt.s64.s32 	%rd51, %r15;
	add.s64 	%rd52, %rd50, %rd51;
	shl.b64 	%rd53, %rd52, 2;
	add.s64 	%rd54, %rd1, %rd53;
	ld.global.f32 	%f62, [%rd54+4];
$L__BB3_20:
	mul.f32 	%f47, %f6, %f4;
	mul.f32 	%f48, %f6, %f5;
	mul.f32 	%f49, %f48, %f60;
	fma.rn.f32 	%f50, %f47, %f59, %f49;
	mul.f32 	%f51, %f7, %f4;
	fma.rn.f32 	%f52, %f51, %f61, %f50;
	mul.f32 	%f53, %f7, %f5;
	fma.rn.f32 	%f54, %f53, %f62, %f52;
	mul.f32 	%f55, %f1, %f54;
	atom.global.add.f32 	%f56, [%rd60], %f55;
	mul.wide.s32 	%rd55, %r51, 4;
	add.s64 	%rd56, %rd4, %rd55;
	atom.global.add.f32 	%f57, [%rd56], 0f00000000;
	atom.global.add.f32 	%f58, [%rd56+4], 0f00000000;
	add.s32 	%r53, %r53, 1;
	setp.ne.s32 	%p38, %r53, 0;
	add.s64 	%rd60, %rd60, 4;
	add.s64 	%rd59, %rd59, 4;
	add.s32 	%r52, %r52, 1;
	add.s32 	%r51, %r51, 2;
	@%p38 bra 	$L__BB3_4;
	add.s32 	%r50, %r50, 1;
	setp.ne.s32 	%p39, %r50, %r26;
	@%p39 bra 	$L__BB3_3;
$L__BB3_22:
	ret;

}
	// .globl	_Z25deform_conv2d_v2_backwardPfS_S_S_S_S_S_S_S_iiiiiii
.visible .entry _Z25deform_conv2d_v2_backwardPfS_S_S_S_S_S_S_S_iiiiiii(
	.param .u64 .ptr .align 1 _Z25deform_conv2d_v2_backwardPfS_S_S_S_S_S_S_S_iiiiiii_param_0,
	.param .u64 .ptr .align 1 _Z25deform_conv2d_v2_backwardPfS_S_S_S_S_S_S_S_iiiiiii_param_1,
	.param .u64 .ptr .align 1 _Z25deform_conv2d_v2_backwardPfS_S_S_S_S_S_S_S_iiiiiii_param_2,
	.param .u64 .ptr .align 1 _Z25deform_conv2d_v2_backwardPfS_S_S_S_S_S_S_S_iiiiiii_param_3,
	.param .u64 .ptr .align 1 _Z25deform_conv2d_v2_backwardPfS_S_S_S_S_S_S_S_iiiiiii_param_4,
	.param .u64 .ptr .align 1 _Z25deform_conv2d_v2_backwardPfS_S_S_S_S_S_S_S_iiiiiii_param_5,
	.param .u64 .ptr .align 1 _Z25deform_conv2d_v2_backwardPfS_S_S_S_S_S_S_S_iiiiiii_param_6,
	.param .u64 .ptr .align 1 _Z25deform_conv2d_v2_backwardPfS_S_S_S_S_S_S_S_iiiiiii_param_7,
	.param .u64 .ptr .align 1 _Z25deform_conv2d_v2_backwardPfS_S_S_S_S_S_S_S_iiiiiii_param_8,
	.param .u32 _Z25deform_conv2d_v2_backwardPfS_S_S_S_S_S_S_S_iiiiiii_param_9,
	.param .u32 _Z25deform_conv2d_v2_backwardPfS_S_S_S_S_S_S_S_iiiiiii_param_10,
	.param .u32 _Z25deform_conv2d_v2_backwardPfS_S_S_S_S_S_S_S_iiiiiii_param_11,
	.param .u32 _Z25deform_conv2d_v2_backwardPfS_S_S_S_S_S_S_S_iiiiiii_param_12,
	.param .u32 _Z25deform_conv2d_v2_backwardPfS_S_S_S_S_S_S_S_iiiiiii_param_13,
	.param .u32 _Z25deform_conv2d_v2_backwardPfS_S_S_S_S_S_S_S_iiiiiii_param_14,
	.param .u32 _Z25deform_conv2d_v2_backwardPfS_S_S_S_S_S_S_S_iiiiiii_param_15
)
{
	.reg .pred 	%p<40>;
	.reg .b32 	%r<59>;
	.reg .b32 	%f<71>;
	.reg .b64 	%rd<68>;

	ld.param.u64 	%rd14, [_Z25deform_conv2d_v2_backwardPfS_S_S_S_S_S_S_S_iiiiiii_param_0];
	ld.param.u64 	%rd21, [_Z25deform_conv2d_v2_backwardPfS_S_S_S_S_S_S_S_iiiiiii_param_1];
	ld.param.u64 	%rd15, [_Z25deform_conv2d_v2_backwardPfS_S_S_S_S_S_S_S_iiiiiii_param_2];
	ld.param.u64 	%rd16, [_Z25deform_conv2d_v2_backwardPfS_S_S_S_S_S_S_S_iiiiiii_param_3];
	ld.param.u64 	%rd22, [_Z25deform_conv2d_v2_backwardPfS_S_S_S_S_S_S_S_iiiiiii_param_5];
	ld.param.u64 	%rd18, [_Z25deform_conv2d_v2_backwardPfS_S_S_S_S_S_S_S_iiiiiii_param_6];
	ld.param.u64 	%rd19, [_Z25deform_conv2d_v2_backwardPfS_S_S_S_S_S_S_S_iiiiiii_param_7];
	ld.param.u32 	%r27, [_Z25deform_conv2d_v2_backwardPfS_S_S_S_S_S_S_S_iiiiiii_param_9];
	ld.param.u32 	%r28, [_Z25deform_conv2d_v2_backwardPfS_S_S_S_S_S_S_S_iiiiiii_param_10];
	ld.param.u32 	%r33, [_Z25deform_conv2d_v2_backwardPfS_S_S_S_S_S_S_S_iiiiiii_param_11];
	ld.param.u32 	%r29, [_Z25deform_conv2d_v2_backwardPfS_S_S_S_S_S_S_S_iiiiiii_param_12];
	ld.param.u32 	%r30, [_Z25deform_conv2d_v2_backwardPfS_S_S_S_S_S_S_S_iiiiiii_param_13];
	ld.param.u32 	%r31, [_Z25deform_conv2d_v2_backwardPfS_S_S_S_S_S_S_S_iiiiiii_param_14];
	ld.param.u32 	%r32, [_Z25deform_conv2d_v2_backwardPfS_S_S_S_S_S_S_S_iiiiiii_param_15];
	cvta.to.global.u64 	%rd1, %rd21;
	cvta.to.global.u64 	%rd2, %rd22;
	mov.u32 	%r35, %ctaid.x;
	mov.u32 	%r36, %ntid.x;
	mov.u32 	%r37, %tid.x;
	mad.lo.s32 	%r1, %r35, %r36, %r37;
	mov.u32 	%r38, %ctaid.y;
	mov.u32 	%r39, %ntid.y;
	mov.u32 	%r40, %tid.y;
	mad.lo.s32 	%r41, %r38, %r39, %r40;
	setp.ge.s32 	%p7, %r1, %r29;
	setp.ge.s32 	%p8, %r41, %r33;
	or.pred  	%p9, %p7, %p8;
	@%p9 bra 	$L__BB4_22;
	cvta.to.global.u64 	%rd23, %rd14;
	mad.lo.s32 	%r3, %r29, %r41, %r1;
	mul.wide.s32 	%rd24, %r3, 4;
	add.s64 	%rd25, %rd23, %rd24;
	ld.global.f32 	%f1, [%rd25];
	mul.lo.s32 	%r4, %r31, %r41;
	mul.lo.s32 	%r5, %r31, %r1;
	setp.lt.s32 	%p10, %r30, 1;
	@%p10 bra 	$L__BB4_22;
	mul.lo.s32 	%r8, %r30, %r3;
	mul.lo.s32 	%r6, %r8, %r30;
	sub.s32 	%r7, %r5, %r32;
	cvta.to.global.u64 	%rd3, %rd15;
	cvta.to.global.u64 	%rd4, %rd16;
	cvta.to.global.u64 	%rd5, %rd19;
	cvta.to.global.u64 	%rd6, %rd18;
	sub.s32 	%r9, %r4, %r32;
	mov.b32 	%r54, 0;
$L__BB4_3:
	ld.param.u64 	%rd65, [_Z25deform_conv2d_v2_backwardPfS_S_S_S_S_S_S_S_iiiiiii_param_8];
	ld.param.u64 	%rd64, [_Z25deform_conv2d_v2_backwardPfS_S_S_S_S_S_S_S_iiiiiii_param_4];
	neg.s32 	%r58, %r30;
	mad.lo.s32 	%r56, %r54, %r30, %r6;
	add.s32 	%r43, %r9, %r54;
	cvt.rn.f32.s32 	%f2, %r43;
	mul.wide.u32 	%rd26, %r30, %r54;
	shl.b64 	%rd27, %rd26, 2;
	cvta.to.global.u64 	%rd28, %rd65;
	add.s64 	%rd67, %rd28, %rd27;
	cvta.to.global.u64 	%rd29, %rd64;
	add.s64 	%rd66, %rd29, %rd27;
	add.s32 	%r44, %r8, %r54;
	mul.lo.s32 	%r45, %r30, %r44;
	shl.b32 	%r55, %r45, 1;
	mov.u32 	%r57, %r7;
$L__BB4_4:
	mul.wide.s32 	%rd11, %r56, 4;
	add.s64 	%rd30, %rd4, %rd11;
	mul.wide.s32 	%rd31, %r55, 4;
	add.s64 	%rd32, %rd3, %rd31;
	ld.global.f32 	%f17, [%rd32];
	ld.global.f32 	%f18, [%rd32+4];
	add.f32 	%f19, %f17, %f2;
	cvt.rn.f32.s32 	%f20, %r57;
	add.f32 	%f21, %f18, %f20;
	ld.global.f32 	%f3, [%rd66];
	ld.global.f32 	%f4, [%rd30];
	cvt.rmi.f32.f32 	%f22, %f21;
	cvt.rzi.s32.f32 	%r18, %f22;
	add.s32 	%r19, %r18, 1;
	cvt.rmi.f32.f32 	%f23, %f19;
	cvt.rzi.s32.f32 	%r20, %f23;
	add.s32 	%r21, %r20, 1;
	cvt.rn.f32.s32 	%f24, %r19;
	sub.f32 	%f5, %f24, %f21;
	cvt.rn.f32.s32 	%f25, %r18;
	sub.f32 	%f6, %f21, %f25;
	cvt.rn.f32.s32 	%f26, %r21;
	sub.f32 	%f7, %f26, %f19;
	cvt.rn.f32.s32 	%f27, %r20;
	sub.f32 	%f8, %f19, %f27;
	setp.gt.s32 	%p11, %r20, -1;
	setp.lt.s32 	%p12, %r20, %r27;
	and.pred  	%p1, %p11, %p12;
	setp.gt.s32 	%p13, %r18, -1;
	setp.lt.s32 	%p14, %r18, %r28;
	and.pred  	%p2, %p13, %p14;
	and.pred  	%p3, %p1, %p2;
	not.pred 	%p16, %p3;
	@%p16 bra 	$L__BB4_6;
	mad.lo.s32 	%r46, %r20, %r28, %r18;
	mul.wide.s32 	%rd33, %r46, 4;
	add.s64 	%rd34, %rd2, %rd33;
	mul.f32 	%f28, %f1, %f3;
	mul.f32 	%f29, %f28, %f4;
	mul.f32 	%f30, %f29, %f7;
	mul.f32 	%f31, %f30, %f5;
	atom.global.add.f32 	%f32, [%rd34], %f31;
$L__BB4_6:
	setp.lt.s32 	%p17, %r18, -1;
	not.pred 	%p18, %p1;
	or.pred  	%p19, %p18, %p17;
	setp.ge.s32 	%p20, %r19, %r28;
	or.pred  	%p21, %p19, %p20;
	@%p21 bra 	$L__BB4_8;
	mul.lo.s32 	%r47, %r20, %r28;
	cvt.s64.s32 	%rd35, %r47;
	cvt.s64.s32 	%rd36, %r18;
	add.s64 	%rd37, %rd36, %rd35;
	shl.b64 	%rd38, %rd37, 2;
	add.s64 	%rd39, %rd2, %rd38;
	mul.f32 	%f33, %f1, %f3;
	mul.f32 	%f34, %f33, %f4;
	mul.f32 	%f35, %f34, %f7;
	mul.f32 	%f36, %f6, %f35;
	atom.global.add.f32 	%f37, [%rd39+4], %f36;
$L__BB4_8:
	setp.gt.s32 	%p22, %r20, -2;
	setp.lt.s32 	%p23, %r21, %r27;
	and.pred  	%p4, %p22, %p23;
	and.pred  	%p5, %p4, %p2;
	not.pred 	%p24, %p5;
	@%p24 bra 	$L__BB4_10;
	mad.lo.s32 	%r48, %r21, %r28, %r18;
	mul.wide.s32 	%rd40, %r48, 4;
	add.s64 	%rd41, %rd2, %rd40;
	mul.f32 	%f38, %f1, %f3;
	mul.f32 	%f39, %f38, %f4;
	mul.f32 	%f40, %f39, %f8;
	mul.f32 	%f41, %f40, %f5;
	atom.global.add.f32 	%f42, [%rd41], %f41;
$L__BB4_10:
	setp.ge.s32 	%p25, %r19, %r28;
	setp.lt.s32 	%p26, %r18, -1;
	not.pred 	%p27, %p4;
	or.pred  	%p28, %p27, %p26;
	or.pred  	%p29, %p28, %p25;
	@%p29 bra 	$L__BB4_12;
	mul.lo.s32 	%r49, %r21, %r28;
	cvt.s64.s32 	%rd42, %r49;
	cvt.s64.s32 	%rd43, %r18;
	add.s64 	%rd44, %rd42, %rd43;
	shl.b64 	%rd45, %rd44, 2;
	add.s64 	%rd46, %rd2, %rd45;
	mul.f32 	%f43, %f1, %f3;
	mul.f32 	%f44, %f43, %f4;
	mul.f32 	%f45, %f44, %f8;
	mul.f32 	%f46, %f45, %f6;
	atom.global.add.f32 	%f47, [%rd46+4], %f46;
$L__BB4_12:
	setp.lt.s32 	%p30, %r19, %r28;
	setp.gt.s32 	%p31, %r18, -2;
	and.pred  	%p6, %p31, %p30;
	mov.f32 	%f67, 0f00000000;
	@%p16 bra 	$L__BB4_14;
	mad.lo.s32 	%r50, %r20, %r28, %r18;
	mul.wide.s32 	%rd47, %r50, 4;
	add.s64 	%rd48, %rd1, %rd47;
	ld.global.f32 	%f67, [%rd48];
$L__BB4_14:
	and.pred  	%p33, %p1, %p6;
	mov.f32 	%f68, 0f00000000;
	not.pred 	%p34, %p33;
	@%p34 bra 	$L__BB4_16;
	mul.lo.s32 	%r51, %r20, %r28;
	cvt.s64.s32 	%rd49, %r51;
	cvt.s64.s32 	%rd50, %r18;
	add.s64 	%rd51, %rd50, %rd49;
	shl.b64 	%rd52, %rd51, 2;
	add.s64 	%rd53, %rd1, %rd52;
	ld.global.f32 	%f68, [%rd53+4];
$L__BB4_16:
	mov.f32 	%f69, 0f00000000;
	@%p24 bra 	$L__BB4_18;
	mad.lo.s32 	%r52, %r21, %r28, %r18;
	mul.wide.s32 	%rd54, %r52, 4;
	add.s64 	%rd55, %rd1, %rd54;
	ld.global.f32 	%f69, [%rd55];
$L__BB4_18:
	and.pred  	%p36, %p4, %p6;
	mov.f32 	%f70, 0f00000000;
	not.pred 	%p37, %p36;
	@%p37 bra 	$L__BB4_20;
	mul.lo.s32 	%r53, %r21, %r28;
	cvt.s64.s32 	%rd56, %r53;
	cvt.s64.s32 	%rd57, %r18;
	add.s64 	%rd58, %rd56, %rd57;
	shl.b64 	%rd59, %rd58, 2;
	add.s64 	%rd60, %rd1, %rd59;
	ld.global.f32 	%f70, [%rd60+4];
$L__BB4_20:
	mul.f32 	%f52, %f7, %f5;
	mul.f32 	%f53, %f7, %f6;
	mul.f32 	%f54, %f53, %f68;
	fma.rn.f32 	%f55, %f52, %f67, %f54;
	mul.f32 	%f56, %f8, %f5;
	fma.rn.f32 	%f57, %f56, %f69, %f55;
	mul.f32 	%f58, %f8, %f6;
	fma.rn.f32 	%f59, %f58, %f70, %f57;
	mul.f32 	%f60, %f1, %f59;
	mul.f32 	%f61, %f4, %f60;
	atom.global.add.f32 	%f62, [%rd67], %f61;
	mul.f32 	%f63, %f3, %f60;
	add.s64 	%rd61, %rd5, %rd11;
	atom.global.add.f32 	%f64, [%rd61], %f63;
	mul.wide.s32 	%rd62, %r55, 4;
	add.s64 	%rd63, %rd6, %rd62;
	atom.global.add.f32 	%f65, [%rd63], 0f00000000;
	atom.global.add.f32 	%f66, [%rd63+4], 0f00000000;
	add.s32 	%r58, %r58, 1;
	setp.ne.s32 	%p38, %r58, 0;
	add.s64 	%rd67, %rd67, 4;
	add.s64 	%rd66, %rd66, 4;
	add.s32 	%r57, %r57, 1;
	add.s32 	%r56, %r56, 1;
	add.s32 	%r55, %r55, 2;
	@%p38 bra 	$L__BB4_4;
	add.s32 	%r54, %r54, 1;
	setp.ne.s32 	%p39, %r54, %r30;
	@%p39 bra 	$L__BB4_3;
$L__BB4_22:
	ret;

}


// ===== COMPILED SASS (sm_100) =====

	.target	sm_100

	.elftype	@"ET_EXEC"


//--------------------- .note.nv.tkinfo           --------------------------
	.section	.note.nv.tkinfo,"",@"SHT_NOTE"
	.sectionflags	@"SHF_NOTE_NV_TKINFO"
	.tkinfo
        /*0018*/ 	.word	0x00000002
        /*0030*/ 	.string	""
        /*0030*/ 	.string	"ptxas"
        /*0030*/ 	.string	"Cuda compilation tools, release 13.0, V13.0.88"
        /*0030*/ 	.string	"Build cuda_13.0.r13.0/compiler.36424714_0"
        /*0030*/ 	.string	"-arch sm_100 -m 64 "



//--------------------- .note.nv.cuinfo           --------------------------
	.section	.note.nv.cuinfo,"",@"SHT_NOTE"
	.sectionflags	@"SHF_NOTE_NV_CUINFO"
        /*0018*/ 	.short	0x0002
        /*001a*/ 	.short	0x0064
        /*001c*/ 	.short	0x0082
	.zero		2


//--------------------- .nv.info                  --------------------------
	.section	.nv.info,"",@"SHT_CUDA_INFO"
	.align	4


	//----- nvinfo : EIATTR_REGCOUNT
	.align		4
        /*0000*/ 	.byte	0x04, 0x2f
        /*0002*/ 	.short	(.L_1 - .L_0)
	.align		4
.L_0:
        /*0004*/ 	.word	index@(_Z15standard_conv2dPfS_S_iiiiiii)
        /*0008*/ 	.word	0x0000001e


	//----- nvinfo : EIATTR_FRAME_SIZE
	.align		4
.L_1:
        /*000c*/ 	.byte	0x04, 0x11
        /*000e*/ 	.short	(.L_3 - .L_2)
	.align		4
.L_2:
        /*0010*/ 	.word	index@(_Z15standard_conv2dPfS_S_iiiiiii)
        /*0014*/ 	.word	0x00000000


	//----- nvinfo : EIATTR_REGCOUNT
	.align		4
.L_3:
        /*0018*/ 	.byte	0x04, 0x2f
        /*001a*/ 	.short	(.L_5 - .L_4)
	.align		4
.L_4:
        /*001c*/ 	.word	index@(_Z16deform_conv2d_v1PfS_S_S_iiiiiii)
        /*0020*/ 	.word	0x00000020


	//----- nvinfo : EIATTR_FRAME_SIZE
	.align		4
.L_5:
        /*0024*/ 	.byte	0x04, 0x11
        /*0026*/ 	.short	(.L_7 - .L_6)
	.align		4
.L_6:
        /*0028*/ 	.word	index@(_Z16deform_conv2d_v1PfS_S_S_iiiiiii)
        /*002c*/ 	.word	0x00000000


	//----- nvinfo : EIATTR_REGCOUNT
	.align		4
.L_7:
        /*0030*/ 	.byte	0x04, 0x2f
        /*0032*/ 	.short	(.L_9 - .L_8)
	.align		4
.L_8:
        /*0034*/ 	.word	index@(_Z16deform_conv2d_v2PfS_S_S_S_iiiiiii)
        /*0038*/ 	.word	0x00000020


	//----- nvinfo : EIATTR_FRAME_SIZE
	.align		4
.L_9:
        /*003c*/ 	.byte	0x04, 0x11
        /*003e*/ 	.short	(.L_11 - .L_10)
	.align		4
.L_10:
        /*0040*/ 	.word	index@(_Z16deform_conv2d_v2PfS_S_S_S_iiiiiii)
        /*0044*/ 	.word	0x00000000


	//----- nvinfo : EIATTR_REGCOUNT
	.align		4
.L_11:
        /*0048*/ 	.byte	0x04, 0x2f
        /*004a*/ 	.short	(.L_13 - .L_12)
	.align		4
.L_12:
        /*004c*/ 	.word	index@(_Z25deform_conv2d_v1_backwardPfS_S_S_S_S_S_iiiiiii)
        /*0050*/ 	.word	0x00000020


	//----- nvinfo : EIATTR_FRAME_SIZE
	.align		4
.L_13:
        /*0054*/ 	.byte	0x04, 0x11
        /*0056*/ 	.short	(.L_15 - .L_14)
	.align		4
.L_14:
        /*0058*/ 	.word	index@(_Z25deform_conv2d_v1_backwardPfS_S_S_S_S_S_iiiiiii)
        /*005c*/ 	.word	0x00000000


	//----- nvinfo : EIATTR_REGCOUNT
	.align		4
.L_15:
        /*0060*/ 	.byte	0x04, 0x2f
        /*0062*/ 	.short	(.L_17 - .L_16)
	.align		4
.L_16:
        /*0064*/ 	.word	index@(_Z25deform_conv2d_v2_backwardPfS_S_S_S_S_S_S_S_iiiiiii)
        /*0068*/ 	.word	0x00000020


	//----- nvinfo : EIATTR_FRAME_SIZE
	.align		4
.L_17:
        /*006c*/ 	.byte	0x04, 0x11
        /*006e*/ 	.short	(.L_19 - .L_18)
	.align		4
.L_18:
        /*0070*/ 	.word	index@(_Z25deform_conv2d_v2_backwardPfS_S_S_S_S_S_S_S_iiiiiii)
        /*0074*/ 	.word	0x00000000


	//----- nvinfo : EIATTR_MIN_STACK_SIZE
	.align		4
.L_19:
        /*0078*/ 	.byte	0x04, 0x12
        /*007a*/ 	.short	(.L_21 - .L_20)
	.align		4
.L_20:
        /*007c*/ 	.word	index@(_Z25deform_conv2d_v2_backwardPfS_S_S_S_S_S_S_S_iiiiiii)
        /*0080*/ 	.word	0x00000000


	//----- nvinfo : EIATTR_MIN_STACK_SIZE
	.align		4
.L_21:
        /*0084*/ 	.byte	0x04, 0x12
        /*0086*/ 	.short	(.L_23 - .L_22)
	.align		4
.L_22:
        /*0088*/ 	.word	index@(_Z25deform_conv2d_v1_backwardPfS_S_S_S_S_S_iiiiiii)
        /*008c*/ 	.word	0x00000000


	//----- nvinfo : EIATTR_MIN_STACK_SIZE
	.align		4
.L_23:
        /*0090*/ 	.byte	0x04, 0x12
        /*0092*/ 	.short	(.L_25 - .L_24)
	.align		4
.L_24:
        /*0094*/ 	.word	index@(_Z16deform_conv2d_v2PfS_S_S_S_iiiiiii)
        /*0098*/ 	.word	0x00000000


	//----- nvinfo : EIATTR_MIN_STACK_SIZE
	.align		4
.L_25:
        /*009c*/ 	.byte	0x04, 0x12
        /*009e*/ 	.short	(.L_27 - .L_26)
	.align		4
.L_26:
        /*00a0*/ 	.word	index@(_Z16deform_conv2d_v1PfS_S_S_iiiiiii)
        /*00a4*/ 	.word	0x00000000


	//----- nvinfo : EIATTR_MIN_STACK_SIZE
	.align		4
.L_27:
        /*00a8*/ 	.byte	0x04, 0x12
        /*00aa*/ 	.short	(.L_29 - .L_28)
	.align		4
.L_28:
        /*00ac*/ 	.word	index@(_Z15standard_conv2dPfS_S_iiiiiii)
        /*00b0*/ 	.word	0x00000000
.L_29:


//--------------------- .nv.compat                --------------------------
	.section	.nv.compat,"",@"SHT_CUDA_COMPAT_INFO"
	.align	4
        /*0000*/ 	.byte	0x02, 0x09, 0x00, 0x00, 0x02, 0x02, 0x01, 0x00, 0x02, 0x05, 0x05, 0x00, 0x03, 0x07, 0x01, 0x01
        /*0010*/ 	.byte	0x02, 0x03, 0x00, 0x00, 0x02, 0x06, 0x01, 0x00, 0x04, 0x0b, 0x08, 0x00, 0x09, 0x00, 0x00, 0x00
        /*0020*/ 	.byte	0x00, 0x00, 0x00, 0x00


//--------------------- .nv.info._Z25deform_conv2d_v2_backwardPfS_S_S_S_S_S_S_S_iiiiiii --------------------------
	.section	.nv.info._Z25deform_conv2d_v2_backwardPfS_S_S_S_S_S_S_S_iiiiiii,"",@"SHT_CUDA_INFO"
	.sectionflags	@""
	.align	4


	//----- nvinfo : EIATTR_CUDA_API_VERSION
	.align		4
        /*0000*/ 	.byte	0x04, 0x37
        /*0002*/ 	.short	(.L_31 - .L_30)
.L_30:
        /*0004*/ 	.word	0x00000082


	//----- nvinfo : EIATTR_KPARAM_INFO
	.align		4
.L_31:
        /*0008*/ 	.byte	0x04, 0x17
        /*000a*/ 	.short	(.L_33 - .L_32)
.L_32:
        /*000c*/ 	.word	0x00000000
        /*0010*/ 	.short	0x000f
        /*0012*/ 	.short	0x0060
        /*0014*/ 	.byte	0x00, 0xf0, 0x11, 0x00


	//----- nvinfo : EIATTR_KPARAM_INFO
	.align		4
.L_33:
        /*0018*/ 	.byte	0x04, 0x17
        /*001a*/ 	.short	(.L_35 - .L_34)
.L_34:
        /*001c*/ 	.word	0x00000000
        /*0020*/ 	.short	0x000e
        /*0022*/ 	.short	0x005c
        /*0024*/ 	.byte	0x00, 0xf0, 0x11, 0x00


	//----- nvinfo : EIATTR_KPARAM_INFO
	.align		4
.L_35:
        /*0028*/ 	.byte	0x04, 0x17
        /*002a*/ 	.short	(.L_37 - .L_36)
.L_36:
        /*002c*/ 	.word	0x00000000
        /*0030*/ 	.short	0x000d
        /*0032*/ 	.short	0x0058
        /*0034*/ 	.byte	0x00, 0xf0, 0x11, 0x00


	//----- nvinfo : EIATTR_KPARAM_INFO
	.align		4
.L_37:
        /*0038*/ 	.byte	0x04, 0x17
        /*003a*/ 	.short	(.L_39 - .L_38)
.L_38:
        /*003c*/ 	.word	0x00000000
        /*0040*/ 	.short	0x000c
        /*0042*/ 	.short	0x0054
        /*0044*/ 	.byte	0x00, 0xf0, 0x11, 0x00


	//----- nvinfo : EIATTR_KPARAM_INFO
	.align		4
.L_39:
        /*0048*/ 	.byte	0x04, 0x17
        /*004a*/ 	.short	(.L_41 - .L_40)
.L_40:
        /*004c*/ 	.word	0x00000000
        /*0050*/ 	.short	0x000b
        /*0052*/ 	.short	0x0050
        /*0054*/ 	.byte	0x00, 0xf0, 0x11, 0x00


	//----- nvinfo : EIATTR_KPARAM_INFO
	.align		4
.L_41:
        /*0058*/ 	.byte	0x04, 0x17
        /*005a*/ 	.short	(.L_43 - .L_42)
.L_42:
        /*005c*/ 	.word	0x00000000
        /*0060*/ 	.short	0x000a
        /*0062*/ 	.short	0x004c
        /*0064*/ 	.byte	0x00, 0xf0, 0x11, 0x00


	//----- nvinfo : EIATTR_KPARAM_INFO
	.align		4
.L_43:
        /*0068*/ 	.byte	0x04, 0x17
        /*006a*/ 	.short	(.L_45 - .L_44)
.L_44:
        /*006c*/ 	.word	0x00000000
        /*0070*/ 	.short	0x0009
        /*0072*/ 	.short	0x0048
        /*0074*/ 	.byte	0x00, 0xf0, 0x11, 0x00


	//----- nvinfo : EIATTR_KPARAM_INFO
	.align		4
.L_45:
        /*0078*/ 	.byte	0x04, 0x17
        /*007a*/ 	.short	(.L_47 - .L_46)
.L_46:
        /*007c*/ 	.word	0x00000000
        /*0080*/ 	.short	0x0008
        /*0082*/ 	.short	0x0040
        /*0084*/ 	.byte	0x00, 0xf5, 0x21, 0x00


	//----- nvinfo : EIATTR_KPARAM_INFO
	.align		4
.L_47:
        /*0088*/ 	.byte	0x04, 0x17
        /*008a*/ 	.short	(.L_49 - .L_48)
.L_48:
        /*008c*/ 	.word	0x00000000
        /*0090*/ 	.short	0x0007
        /*0092*/ 	.short	0x0038
        /*0094*/ 	.byte	0x00, 0xf5, 0x21, 0x00


	//----- nvinfo : EIATTR_KPARAM_INFO
	.align		4
.L_49:
        /*0098*/ 	.byte	0x04, 0x17
        /*009a*/ 	.short	(.L_51 - .L_50)
.L_50:
        /*009c*/ 	.word	0x00000000
        /*00a0*/ 	.short	0x0006
        /*00a2*/ 	.short	0x0030
        /*00a4*/ 	.byte	0x00, 0xf5, 0x21, 0x00


	//----- nvinfo : EIATTR_KPARAM_INFO
	.align		4
.L_51:
        /*00a8*/ 	.byte	0x04, 0x17
        /*00aa*/ 	.short	(.L_53 - .L_52)
.L_52:
        /*00ac*/ 	.word	0x00000000
        /*00b0*/ 	.short	0x0005
        /*00b2*/ 	.short	0x0028
        /*00b4*/ 	.byte	0x00, 0xf5, 0x21, 0x00


	//----- nvinfo : EIATTR_KPARAM_INFO
	.align		4
.L_53:
        /*00b8*/ 	.byte	0x04, 0x17
        /*00ba*/ 	.short	(.L_55 - .L_54)
.L_54:
        /*00bc*/ 	.word	0x00000000
        /*00c0*/ 	.short	0x0004
        /*00c2*/ 	.short	0x0020
        /*00c4*/ 	.byte	0x00, 0xf5, 0x21, 0x00


	//----- nvinfo : EIATTR_KPARAM_INFO
	.align		4
.L_55:
        /*00c8*/ 	.byte	0x04, 0x17
        /*00ca*/ 	.short	(.L_57 - .L_56)
.L_56:
        /*00cc*/ 	.word	0x00000000
        /*00d0*/ 	.short	0x0003
        /*00d2*/ 	.short	0x0018
        /*00d4*/ 	.byte	0x00, 0xf5, 0x21, 0x00


	//----- nvinfo : EIATTR_KPARAM_INFO
	.align		4
.L_57:
        /*00d8*/ 	.byte	0x04, 0x17
        /*00da*/ 	.short	(.L_59 - .L_58)
.L_58:
        /*00dc*/ 	.word	0x00000000
        /*00e0*/ 	.short	0x0002
        /*00e2*/ 	.short	0x0010
        /*00e4*/ 	.byte	0x00, 0xf5, 0x21, 0x00


	//----- nvinfo : EIATTR_KPARAM_INFO
	.align		4
.L_59:
        /*00e8*/ 	.byte	0x04, 0x17
        /*00ea*/ 	.short	(.L_61 - .L_60)
.L_60:
        /*00ec*/ 	.word	0x00000000
        /*00f0*/ 	.short	0x0001
        /*00f2*/ 	.short	0x0008
        /*00f4*/ 	.byte	0x00, 0xf5, 0x21, 0x00


	//----- nvinfo : EIATTR_KPARAM_INFO
	.align		4
.L_61:
        /*00f8*/ 	.byte	0x04, 0x17
        /*00fa*/ 	.short	(.L_63 - .L_62)
.L_62:
        /*00fc*/ 	.word	0x00000000
        /*0100*/ 	.short	0x0000
        /*0102*/ 	.short	0x0000
        /*0104*/ 	.byte	0x00, 0xf5, 0x21, 0x00


	//----- nvinfo : EIATTR_SPARSE_MMA_MASK
	.align		4
.L_63:
        /*0108*/ 	.byte	0x03, 0x50
        /*010a*/ 	.short	0x0000


	//----- nvinfo : EIATTR_MAXREG_COUNT
	.align		4
        /*010c*/ 	.byte	0x03, 0x1b
        /*010e*/ 	.short	0x00ff


	//----- nvinfo : EIATTR_MERCURY_ISA_VERSION
	.align		4
        /*0110*/ 	.byte	0x03, 0x5f
        /*0112*/ 	.short	0x0101


	//----- nvinfo : EIATTR_VRC_CTA_INIT_COUNT
	.align		4
        /*0114*/ 	.byte	0x02, 0x4a
	.zero		1
	.zero		1


	//----- nvinfo : EIATTR_EXIT_INSTR_OFFSETS
	.align		4
        /*0118*/ 	.byte	0x04, 0x1c
        /*011a*/ 	.short	(.L_65 - .L_64)


	//   ....[0]....
.L_64:
        /*011c*/ 	.word	0x000000c0


	//   ....[1]....
        /*0120*/ 	.word	0x000000f0


	//   ....[2]....
        /*0124*/ 	.word	0x00000c90


	//----- nvinfo : EIATTR_CRS_STACK_SIZE
	.align		4
.L_65:
        /*0128*/ 	.byte	0x04, 0x1e
        /*012a*/ 	.short	(.L_67 - .L_66)
.L_66:
        /*012c*/ 	.word	0x00000000


	//----- nvinfo : EIATTR_CBANK_PARAM_SIZE
	.align		4
.L_67:
        /*0130*/ 	.byte	0x03, 0x19
        /*0132*/ 	.short	0x0064


	//----- nvinfo : EIATTR_PARAM_CBANK
	.align		4
        /*0134*/ 	.byte	0x04, 0x0a
        /*0136*/ 	.short	(.L_69 - .L_68)
	.align		4
.L_68:
        /*0138*/ 	.word	index@(.nv.constant0._Z25deform_conv2d_v2_backwardPfS_S_S_S_S_S_S_S_iiiiiii)
        /*013c*/ 	.short	0x0380
        /*013e*/ 	.short	0x0064


	//----- nvinfo : EIATTR_SW_WAR
	.align		4
.L_69:
        /*0140*/ 	.byte	0x04, 0x36
        /*0142*/ 	.short	(.L_71 - .L_70)
.L_70:
        /*0144*/ 	.word	0x00000008
.L_71:


//--------------------- .nv.info._Z25deform_conv2d_v1_backwardPfS_S_S_S_S_S_iiiiiii --------------------------
	.section	.nv.info._Z25deform_conv2d_v1_backwardPfS_S_S_S_S_S_iiiiiii,"",@"SHT_CUDA_INFO"
	.sectionflags	@""
	.align	4


	//----- nvinfo : EIATTR_CUDA_API_VERSION
	.align		4
        /*0000*/ 	.byte	0x04, 0x37
        /*0002*/ 	.short	(.L_73 - .L_72)
.L_72:
        /*0004*/ 	.word	0x00000082


	//----- nvinfo : EIATTR_KPARAM_INFO
	.align		4
.L_73:
        /*0008*/ 	.byte	0x04, 0x17
        /*000a*/ 	.short	(.L_75 - .L_74)
.L_74:
        /*000c*/ 	.word	0x00000000
        /*0010*/ 	.short	0x000d
        /*0012*/ 	.short	0x0050
        /*0014*/ 	.byte	0x00, 0xf0, 0x11, 0x00


	//----- nvinfo : EIATTR_KPARAM_INFO
	.align		4
.L_75:
        /*0018*/ 	.byte	0x04, 0x17
        /*001a*/ 	.short	(.L_77 - .L_76)
.L_76:
        /*001c*/ 	.word	0x00000000
        /*0020*/ 	.short	0x000c
        /*0022*/ 	.short	0x004c
        /*0024*/ 	.byte	0x00, 0xf0, 0x11, 0x00


	//----- nvinfo : EIATTR_KPARAM_INFO
	.align		4
.L_77:
        /*0028*/ 	.byte	0x04, 0x17
        /*002a*/ 	.short	(.L_79 - .L_78)
.L_78:
        /*002c*/ 	.word	0x00000000
        /*0030*/ 	.short	0x000b
        /*0032*/ 	.short	0x0048
        /*0034*/ 	.byte	0x00, 0xf0, 0x11, 0x00


	//----- nvinfo : EIATTR_KPARAM_INFO
	.align		4
.L_79:
        /*0038*/ 	.byte	0x04, 0x17
        /*003a*/ 	.short	(.L_81 - .L_80)
.L_80:
        /*003c*/ 	.word	0x00000000
        /*0040*/ 	.short	0x000a
        /*0042*/ 	.short	0x0044
        /*0044*/ 	.byte	0x00, 0xf0, 0x11, 0x00


	//----- nvinfo : EIATTR_KPARAM_INFO
	.align		4
.L_81:
        /*0048*/ 	.byte	0x04, 0x17
        /*004a*/ 	.short	(.L_83 - .L_82)
.L_82:
        /*004c*/ 	.word	0x00000000
        /*0050*/ 	.short	0x0009
        /*0052*/ 	.short	0x0040
        /*0054*/ 	.byte	0x00, 0xf0, 0x11, 0x00


	//----- nvinfo : EIATTR_KPARAM_INFO
	.align		4
.L_83:
        /*0058*/ 	.byte	0x04, 0x17
        /*005a*/ 	.short	(.L_85 - .L_84)
.L_84:
        /*005c*/ 	.word	0x00000000
        /*0060*/ 	.short	0x0008
        /*0062*/ 	.short	0x003c
        /*0064*/ 	.byte	0x00, 0xf0, 0x11, 0x00


	//----- nvinfo : EIATTR_KPARAM_INFO
	.align		4
.L_85:
        /*0068*/ 	.byte	0x04, 0x17
        /*006a*/ 	.short	(.L_87 - .L_86)
.L_86:
        /*006c*/ 	.word	0x00000000
        /*0070*/ 	.short	0x0007
        /*0072*/ 	.short	0x0038
        /*0074*/ 	.byte	0x00, 0xf0, 0x11, 0x00


	//----- nvinfo : EIATTR_KPARAM_INFO
	.align		4
.L_87:
        /*0078*/ 	.byte	0x04, 0x17
        /*007a*/ 	.short	(.L_89 - .L_88)
.L_88:
        /*007c*/ 	.word	0x00000000
        /*0080*/ 	.short	0x0006
        /*0082*/ 	.short	0x0030
        /*0084*/ 	.byte	0x00, 0xf5, 0x21, 0x00


	//----- nvinfo : EIATTR_KPARAM_INFO
	.align		4
.L_89:
        /*0088*/ 	.byte	0x04, 0x17
        /*008a*/ 	.short	(.L_91 - .L_90)
.L_90:
        /*008c*/ 	.word	0x00000000
        /*0090*/ 	.short	0x0005
        /*0092*/ 	.short	0x0028
        /*0094*/ 	.byte	0x00, 0xf5, 0x21, 0x00


	//----- nvinfo : EIATTR_KPARAM_INFO
	.align		4
.L_91:
        /*0098*/ 	.byte	0x04, 0x17
        /*009a*/ 	.short	(.L_93 - .L_92)
.L_92:
        /*009c*/ 	.word	0x00000000
        /*00a0*/ 	.short	0x0004
        /*00a2*/ 	.short	0x0020
        /*00a4*/ 	.byte	0x00, 0xf5, 0x21, 0x00


	//----- nvinfo : EIATTR_KPARAM_INFO
	.align		4
.L_93:
        /*00a8*/ 	.byte	0x04, 0x17
        /*00aa*/ 	.short	(.L_95 - .L_94)
.L_94:
        /*00ac*/ 	.word	0x00000000
        /*00b0*/ 	.short	0x0003
        /*00b2*/ 	.short	0x0018
        /*00b4*/ 	.byte	0x00, 0xf5, 0x21, 0x00


	//----- nvinfo : EIATTR_KPARAM_INFO
	.align		4
.L_95:
        /*00b8*/ 	.byte	0x04, 0x17
        /*00ba*/ 	.short	(.L_97 - .L_96)
.L_96:
        /*00bc*/ 	.word	0x00000000
        /*00c0*/ 	.short	0x0002
        /*00c2*/ 	.short	0x0010
        /*00c4*/ 	.byte	0x00, 0xf5, 0x21, 0x00


	//----- nvinfo : EIATTR_KPARAM_INFO
	.align		4
.L_97:
        /*00c8*/ 	.byte	0x04, 0x17
        /*00ca*/ 	.short	(.L_99 - .L_98)
.L_98:
        /*00cc*/ 	.word	0x00000000
        /*00d0*/ 	.short	0x0001
        /*00d2*/ 	.short	0x0008
        /*00d4*/ 	.byte	0x00, 0xf5, 0x21, 0x00


	//----- nvinfo : EIATTR_KPARAM_INFO
	.align		4
.L_99:
        /*00d8*/ 	.byte	0x04, 0x17
        /*00da*/ 	.short	(.L_101 - .L_100)
.L_100:
        /*00dc*/ 	.word	0x00000000
        /*00e0*/ 	.short	0x0000
        /*00e2*/ 	.short	0x0000
        /*00e4*/ 	.byte	0x00, 0xf5, 0x21, 0x00


	//----- nvinfo : EIATTR_SPARSE_MMA_MASK
	.align		4
.L_101:
        /*00e8*/ 	.byte	0x03, 0x50
        /*00ea*/ 	.short	0x0000


	//----- nvinfo : EIATTR_MAXREG_COUNT
	.align		4
        /*00ec*/ 	.byte	0x03, 0x1b
        /*00ee*/ 	.short	0x00ff


	//----- nvinfo : EIATTR_MERCURY_ISA_VERSION
	.align		4
        /*00f0*/ 	.byte	0x03, 0x5f
        /*00f2*/ 	.short	0x0101


	//----- nvinfo : EIATTR_VRC_CTA_INIT_COUNT
	.align		4
        /*00f4*/ 	.byte	0x02, 0x4a
	.zero		1
	.zero		1


	//----- nvinfo : EIATTR_EXIT_INSTR_OFFSETS
	.align		4
        /*00f8*/ 	.byte	0x04, 0x1c
        /*00fa*/ 	.short	(.L_103 - .L_102)


	//   ....[0]....
.L_102:
        /*00fc*/ 	.word	0x000000c0


	//   ....[1]....
        /*0100*/ 	.word	0x000000f0


	//   ....[2]....
        /*0104*/ 	.word	0x00000b90


	//----- nvinfo : EIATTR_CRS_STACK_SIZE
	.align		4
.L_103:
        /*0108*/ 	.byte	0x04, 0x1e
        /*010a*/ 	.short	(.L_105 - .L_104)
.L_104:
        /*010c*/ 	.word	0x00000000


	//----- nvinfo : EIATTR_CBANK_PARAM_SIZE
	.align		4
.L_105:
        /*0110*/ 	.byte	0x03, 0x19
        /*0112*/ 	.short	0x0054


	//----- nvinfo : EIATTR_PARAM_CBANK
	.align		4
        /*0114*/ 	.byte	0x04, 0x0a
        /*0116*/ 	.short	(.L_107 - .L_106)
	.align		4
.L_106:
        /*0118*/ 	.word	index@(.nv.constant0._Z25deform_conv2d_v1_backwardPfS_S_S_S_S_S_iiiiiii)
        /*011c*/ 	.short	0x0380
        /*011e*/ 	.short	0x0054


	//----- nvinfo : EIATTR_SW_WAR
	.align		4
.L_107:
        /*0120*/ 	.byte	0x04, 0x36
        /*0122*/ 	.short	(.L_109 - .L_108)
.L_108:
        /*0124*/ 	.word	0x00000008
.L_109:


//--------------------- .nv.info._Z16deform_conv2d_v2PfS_S_S_S_iiiiiii --------------------------
	.section	.nv.info._Z16deform_conv2d_v2PfS_S_S_S_iiiiiii,"",@"SHT_CUDA_INFO"
	.sectionflags	@""
	.align	4


	//----- nvinfo : EIATTR_CUDA_API_VERSION
	.align		4
        /*0000*/ 	.byte	0x04, 0x37
        /*0002*/ 	.short	(.L_111 - .L_110)
.L_110:
        /*0004*/ 	.word	0x00000082


	//----- nvinfo : EIATTR_KPARAM_INFO
	.align		4
.L_111:
        /*0008*/ 	.byte	0x04, 0x17
        /*000a*/ 	.short	(.L_113 - .L_112)
.L_112:
        /*000c*/ 	.word	0x00000000
        /*0010*/ 	.short	0x000b
        /*0012*/ 	.short	0x0040
        /*0014*/ 	.byte	0x00, 0xf0, 0x11, 0x00


	//----- nvinfo : EIATTR_KPARAM_INFO
	.align		4
.L_113:
        /*0018*/ 	.byte	0x04, 0x17
        /*001a*/ 	.short	(.L_115 - .L_114)
.L_114:
        /*001c*/ 	.word	0x00000000
        /*0020*/ 	.short	0x000a
        /*0022*/ 	.short	0x003c
        /*0024*/ 	.byte	0x00, 0xf0, 0x11, 0x00


	//----- nvinfo : EIATTR_KPARAM_INFO
	.align		4
.L_115:
        /*0028*/ 	.byte	0x04, 0x17
        /*002a*/ 	.short	(.L_117 - .L_116)
.L_116:
        /*002c*/ 	.word	0x00000000
        /*0030*/ 	.short	0x0009
        /*0032*/ 	.short	0x0038
        /*0034*/ 	.byte	0x00, 0xf0, 0x11, 0x00


	//----- nvinfo : EIATTR_KPARAM_INFO
	.align		4
.L_117:
        /*0038*/ 	.byte	0x04, 0x17
        /*003a*/ 	.short	(.L_119 - .L_118)
.L_118:
        /*003c*/ 	.word	0x00000000
        /*0040*/ 	.short	0x0008
        /*0042*/ 	.short	0x0034
        /*0044*/ 	.byte	0x00, 0xf0, 0x11, 0x00


	//----- nvinfo : EIATTR_KPARAM_INFO
	.align		4
.L_119:
        /*0048*/ 	.byte	0x04, 0x17
        /*004a*/ 	.short	(.L_121 - .L_120)
.L_120:
        /*004c*/ 	.word	0x00000000
        /*0050*/ 	.short	0x0007
        /*0052*/ 	.short	0x0030
        /*0054*/ 	.byte	0x00, 0xf0, 0x11, 0x00


	//----- nvinfo : EIATTR_KPARAM_INFO
	.align		4
.L_121:
        /*0058*/ 	.byte	0x04, 0x17
        /*005a*/ 	.short	(.L_123 - .L_122)
.L_122:
        /*005c*/ 	.word	0x00000000
        /*0060*/ 	.short	0x0006
        /*0062*/ 	.short	0x002c
        /*0064*/ 	.byte	0x00, 0xf0, 0x11, 0x00


	//----- nvinfo : EIATTR_KPARAM_INFO
	.align		4
.L_123:
        /*0068*/ 	.byte	0x04, 0x17
        /*006a*/ 	.short	(.L_125 - .L_124)
.L_124:
        /*006c*/ 	.word	0x00000000
        /*0070*/ 	.short	0x0005
        /*0072*/ 	.short	0x0028
        /*0074*/ 	.byte	0x00, 0xf0, 0x11, 0x00


	//----- nvinfo : EIATTR_KPARAM_INFO
	.align		4
.L_125:
        /*0078*/ 	.byte	0x04, 0x17
        /*007a*/ 	.short	(.L_127 - .L_126)
.L_126:
        /*007c*/ 	.word	0x00000000
        /*0080*/ 	.short	0x0004
        /*0082*/ 	.short	0x0020
        /*0084*/ 	.byte	0x00, 0xf5, 0x21, 0x00


	//----- nvinfo : EIATTR_KPARAM_INFO
	.align		4
.L_127:
        /*0088*/ 	.byte	0x04, 0x17
        /*008a*/ 	.short	(.L_129 - .L_128)
.L_128:
        /*008c*/ 	.word	0x00000000
        /*0090*/ 	.short	0x0003
        /*0092*/ 	.short	0x0018
        /*0094*/ 	.byte	0x00, 0xf5, 0x21, 0x00


	//----- nvinfo : EIATTR_KPARAM_INFO
	.align		4
.L_129:
        /*0098*/ 	.byte	0x04, 0x17
        /*009a*/ 	.short	(.L_131 - .L_130)
.L_130:
        /*009c*/ 	.word	0x00000000
        /*00a0*/ 	.short	0x0002
        /*00a2*/ 	.short	0x0010
        /*00a4*/ 	.byte	0x00, 0xf5, 0x21, 0x00


	//----- nvinfo : EIATTR_KPARAM_INFO
	.align		4
.L_131:
        /*00a8*/ 	.byte	0x04, 0x17
        /*00aa*/ 	.short	(.L_133 - .L_132)
.L_132:
        /*00ac*/ 	.word	0x00000000
        /*00b0*/ 	.short	0x0001
        /*00b2*/ 	.short	0x0008
        /*00b4*/ 	.byte	0x00, 0xf5, 0x21, 0x00


	//----- nvinfo : EIATTR_KPARAM_INFO
	.align		4
.L_133:
        /*00b8*/ 	.byte	0x04, 0x17
        /*00ba*/ 	.short	(.L_135 - .L_134)
.L_134:
        /*00bc*/ 	.word	0x00000000
        /*00c0*/ 	.short	0x0000
        /*00c2*/ 	.short	0x0000
        /*00c4*/ 	.byte	0x00, 0xf5, 0x21, 0x00


	//----- nvinfo : EIATTR_SPARSE_MMA_MASK
	.align		4
.L_135:
        /*00c8*/ 	.byte	0x03, 0x50
        /*00ca*/ 	.short	0x0000


	//----- nvinfo : EIATTR_MAXREG_COUNT
	.align		4
        /*00cc*/ 	.byte	0x03, 0x1b
        /*00ce*/ 	.short	0x00ff


	//----- nvinfo : EIATTR_MERCURY_ISA_VERSION
	.align		4
        /*00d0*/ 	.byte	0x03, 0x5f
        /*00d2*/ 	.short	0x0101


	//----- nvinfo : EIATTR_VRC_CTA_INIT_COUNT
	.align		4
        /*00d4*/ 	.byte	0x02, 0x4a
	.zero		1
	.zero		1


	//----- nvinfo : EIATTR_EXIT_INSTR_OFFSETS
	.align		4
        /*00d8*/ 	.byte	0x04, 0x1c
        /*00da*/ 	.short	(.L_137 - .L_136)


	//   ....[0]....
.L_136:
        /*00dc*/ 	.word	0x000000c0


	//   ....[1]....
        /*00e0*/ 	.word	0x000012c0


	//----- nvinfo : EIATTR_CBANK_PARAM_SIZE
	.align		4
.L_137:
        /*00e4*/ 	.byte	0x03, 0x19
        /*00e6*/ 	.short	0x0044


	//----- nvinfo : EIATTR_PARAM_CBANK
	.align		4
        /*00e8*/ 	.byte	0x04, 0x0a
        /*00ea*/ 	.short	(.L_139 - .L_138)
	.align		4
.L_138:
        /*00ec*/ 	.word	index@(.nv.constant0._Z16deform_conv2d_v2PfS_S_S_S_iiiiiii)
        /*00f0*/ 	.short	0x0380
        /*00f2*/ 	.short	0x0044


	//----- nvinfo : EIATTR_SW_WAR
	.align		4
.L_139:
        /*00f4*/ 	.byte	0x04, 0x36
        /*00f6*/ 	.short	(.L_141 - .L_140)
.L_140:
        /*00f8*/ 	.word	0x00000008
.L_141:


//--------------------- .nv.info._Z16deform_conv2d_v1PfS_S_S_iiiiiii --------------------------
	.section	.nv.info._Z16deform_conv2d_v1PfS_S_S_iiiiiii,"",@"SHT_CUDA_INFO"
	.sectionflags	@""
	.align	4


	//----- nvinfo : EIATTR_CUDA_API_VERSION
	.align		4
        /*0000*/ 	.byte	0x04, 0x37
        /*0002*/ 	.short	(.L_143 - .L_142)
.L_142:
        /*0004*/ 	.word	0x00000082


	//----- nvinfo : EIATTR_KPARAM_INFO
	.align		4
.L_143:
        /*0008*/ 	.byte	0x04, 0x17
        /*000a*/ 	.short	(.L_145 - .L_144)
.L_144:
        /*000c*/ 	.word	0x00000000
        /*0010*/ 	.short	0x000a
        /*0012*/ 	.short	0x0038
        /*0014*/ 	.byte	0x00, 0xf0, 0x11, 0x00


	//----- nvinfo : EIATTR_KPARAM_INFO
	.align		4
.L_145:
        /*0018*/ 	.byte	0x04, 0x17
        /*001a*/ 	.short	(.L_147 - .L_146)
.L_146:
        /*001c*/ 	.word	0x00000000
        /*0020*/ 	.short	0x0009
        /*0022*/ 	.short	0x0034
        /*0024*/ 	.byte	0x00, 0xf0, 0x11, 0x00


	//----- nvinfo : EIATTR_KPARAM_INFO
	.align		4
.L_147:
        /*0028*/ 	.byte	0x04, 0x17
        /*002a*/ 	.short	(.L_149 - .L_148)
.L_148:
        /*002c*/ 	.word	0x00000000
        /*0030*/ 	.short	0x0008
        /*0032*/ 	.short	0x0030
        /*0034*/ 	.byte	0x00, 0xf0, 0x11, 0x00


	//----- nvinfo : EIATTR_KPARAM_INFO
	.align		4
.L_149:
        /*0038*/ 	.byte	0x04, 0x17
        /*003a*/ 	.short	(.L_151 - .L_150)
.L_150:
        /*003c*/ 	.word	0x00000000
        /*0040*/ 	.short	0x0007
        /*0042*/ 	.short	0x002c
        /*0044*/ 	.byte	0x00, 0xf0, 0x11, 0x00


	//----- nvinfo : EIATTR_KPARAM_INFO
	.align		4
.L_151:
        /*0048*/ 	.byte	0x04, 0x17
        /*004a*/ 	.short	(.L_153 - .L_152)
.L_152:
        /*004c*/ 	.word	0x00000000
        /*0050*/ 	.short	0x0006
        /*0052*/ 	.short	0x0028
        /*0054*/ 	.byte	0x00, 0xf0, 0x11, 0x00


	//----- nvinfo : EIATTR_KPARAM_INFO
	.align		4
.L_153:
        /*0058*/ 	.byte	0x04, 0x17
        /*005a*/ 	.short	(.L_155 - .L_154)
.L_154:
        /*005c*/ 	.word	0x00000000
        /*0060*/ 	.short	0x0005
        /*0062*/ 	.short	0x0024
        /*0064*/ 	.byte	0x00, 0xf0, 0x11, 0x00


	//----- nvinfo : EIATTR_KPARAM_INFO
	.align		4
.L_155:
        /*0068*/ 	.byte	0x04, 0x17
        /*006a*/ 	.short	(.L_157 - .L_156)
.L_156:
        /*006c*/ 	.word	0x00000000
        /*0070*/ 	.short	0x0004
        /*0072*/ 	.short	0x0020
        /*0074*/ 	.byte	0x00, 0xf0, 0x11, 0x00


	//----- nvinfo : EIATTR_KPARAM_INFO
	.align		4
.L_157:
        /*0078*/ 	.byte	0x04, 0x17
        /*007a*/ 	.short	(.L_159 - .L_158)
.L_158:
        /*007c*/ 	.word	0x00000000
        /*0080*/ 	.short	0x0003
        /*0082*/ 	.short	0x0018
        /*0084*/ 	.byte	0x00, 0xf5, 0x21, 0x00


	//----- nvinfo : EIATTR_KPARAM_INFO
	.align		4
.L_159:
        /*0088*/ 	.byte	0x04, 0x17
        /*008a*/ 	.short	(.L_161 - .L_160)
.L_160:
        /*008c*/ 	.word	0x00000000
        /*0090*/ 	.short	0x0002
        /*0092*/ 	.short	0x0010
        /*0094*/ 	.byte	0x00, 0xf5, 0x21, 0x00


	//----- nvinfo : EIATTR_KPARAM_INFO
	.align		4
.L_161:
        /*0098*/ 	.byte	0x04, 0x17
        /*009a*/ 	.short	(.L_163 - .L_162)
.L_162:
        /*009c*/ 	.word	0x00000000
        /*00a0*/ 	.short	0x0001
        /*00a2*/ 	.short	0x0008
        /*00a4*/ 	.byte	0x00, 0xf5, 0x21, 0x00


	//----- nvinfo : EIATTR_KPARAM_INFO
	.align		4
.L_163:
        /*00a8*/ 	.byte	0x04, 0x17
        /*00aa*/ 	.short	(.L_165 - .L_164)
.L_164:
        /*00ac*/ 	.word	0x00000000
        /*00b0*/ 	.short	0x0000
        /*00b2*/ 	.short	0x0000
        /*00b4*/ 	.byte	0x00, 0xf5, 0x21, 0x00


	//----- nvinfo : EIATTR_SPARSE_MMA_MASK
	.align		4
.L_165:
        /*00b8*/ 	.byte	0x03, 0x50
        /*00ba*/ 	.short	0x0000


	//----- nvinfo : EIATTR_MAXREG_COUNT
	.align		4
        /*00bc*/ 	.byte	0x03, 0x1b
        /*00be*/ 	.short	0x00ff


	//----- nvinfo : EIATTR_MERCURY_ISA_VERSION
	.align		4
        /*00c0*/ 	.byte	0x03, 0x5f
        /*00c2*/ 	.short	0x0101


	//----- nvinfo : EIATTR_VRC_CTA_INIT_COUNT
	.align		4
        /*00c4*/ 	.byte	0x02, 0x4a
	.zero		1
	.zero		1


	//----- nvinfo : EIATTR_EXIT_INSTR_OFFSETS
	.align		4
        /*00c8*/ 	.byte	0x04, 0x1c
        /*00ca*/ 	.short	(.L_167 - .L_166)


	//   ....[0]....
.L_166:
        /*00cc*/ 	.word	0x000000c0


	//   ....[1]....
        /*00d0*/ 	.word	0x000011f0


	//----- nvinfo : EIATTR_CBANK_PARAM_SIZE
	.align		4
.L_167:
        /*00d4*/ 	.byte	0x03, 0x19
        /*00d6*/ 	.short	0x003c


	//----- nvinfo : EIATTR_PARAM_CBANK
	.align		4
        /*00d8*/ 	.byte	0x04, 0x0a
        /*00da*/ 	.short	(.L_169 - .L_168)
	.align		4
.L_168:
        /*00dc*/ 	.word	index@(.nv.constant0._Z16deform_conv2d_v1PfS_S_S_iiiiiii)
        /*00e0*/ 	.short	0x0380
        /*00e2*/ 	.short	0x003c


	//----- nvinfo : EIATTR_SW_WAR
	.align		4
.L_169:
        /*00e4*/ 	.byte	0x04, 0x36
        /*00e6*/ 	.short	(.L_171 - .L_170)
.L_170:
        /*00e8*/ 	.word	0x00000008
.L_171:


//--------------------- .nv.info._Z15standard_conv2dPfS_S_iiiiiii --------------------------
	.section	.nv.info._Z15standard_conv2dPfS_S_iiiiiii,"",@"SHT_CUDA_INFO"
	.sectionflags	@""
	.align	4


	//----- nvinfo : EIATTR_CUDA_API_VERSION
	.align		4
        /*0000*/ 	.byte	0x04, 0x37
        /*0002*/ 	.short	(.L_173 - .L_172)
.L_172:
        /*0004*/ 	.word	0x00000082


	//----- nvinfo : EIATTR_KPARAM_INFO
	.align		4
.L_173:
        /*0008*/ 	.byte	0x04, 0x17
        /*000a*/ 	.short	(.L_175 - .L_174)
.L_174:
        /*000c*/ 	.word	0x00000000
        /*0010*/ 	.short	0x0009
        /*0012*/ 	.short	0x0030
        /*0014*/ 	.byte	0x00, 0xf0, 0x11, 0x00


	//----- nvinfo : EIATTR_KPARAM_INFO
	.align		4
.L_175:
        /*0018*/ 	.byte	0x04, 0x17
        /*001a*/ 	.short	(.L_177 - .L_176)
.L_176:
        /*001c*/ 	.word	0x00000000
        /*0020*/ 	.short	0x0008
        /*0022*/ 	.short	0x002c
        /*0024*/ 	.byte	0x00, 0xf0, 0x11, 0x00


	//----- nvinfo : EIATTR_KPARAM_INFO
	.align		4
.L_177:
        /*0028*/ 	.byte	0x04, 0x17
        /*002a*/ 	.short	(.L_179 - .L_178)
.L_178:
        /*002c*/ 	.word	0x00000000
        /*0030*/ 	.short	0x0007
        /*0032*/ 	.short	0x0028
        /*0034*/ 	.byte	0x00, 0xf0, 0x11, 0x00


	//----- nvinfo : EIATTR_KPARAM_INFO
	.align		4
.L_179:
        /*0038*/ 	.byte	0x04, 0x17
        /*003a*/ 	.short	(.L_181 - .L_180)
.L_180:
        /*003c*/ 	.word	0x00000000
        /*0040*/ 	.short	0x0006
        /*0042*/ 	.short	0x0024
        /*0044*/ 	.byte	0x00, 0xf0, 0x11, 0x00


	//----- nvinfo : EIATTR_KPARAM_INFO
	.align		4
.L_181:
        /*0048*/ 	.byte	0x04, 0x17
        /*004a*/ 	.short	(.L_183 - .L_182)
.L_182:
        /*004c*/ 	.word	0x00000000
        /*0050*/ 	.short	0x0005
        /*0052*/ 	.short	0x0020
        /*0054*/ 	.byte	0x00, 0xf0, 0x11, 0x00


	//----- nvinfo : EIATTR_KPARAM_INFO
	.align		4
.L_183:
        /*0058*/ 	.byte	0x04, 0x17
        /*005a*/ 	.short	(.L_185 - .L_184)
.L_184:
        /*005c*/ 	.word	0x00000000
        /*0060*/ 	.short	0x0004
        /*0062*/ 	.short	0x001c
        /*0064*/ 	.byte	0x00, 0xf0, 0x11, 0x00


	//----- nvinfo : EIATTR_KPARAM_INFO
	.align		4
.L_185:
        /*0068*/ 	.byte	0x04, 0x17
        /*006a*/ 	.short	(.L_187 - .L_186)
.L_186:
        /*006c*/ 	.word	0x00000000
        /*0070*/ 	.short	0x0003
        /*0072*/ 	.short	0x0018
        /*0074*/ 	.byte	0x00, 0xf0, 0x11, 0x00


	//----- nvinfo : EIATTR_KPARAM_INFO
	.align		4
.L_187:
        /*0078*/ 	.byte	0x04, 0x17
        /*007a*/ 	.short	(.L_189 - .L_188)
.L_188:
        /*007c*/ 	.word	0x00000000
        /*0080*/ 	.short	0x0002
        /*0082*/ 	.short	0x0010
        /*0084*/ 	.byte	0x00, 0xf5, 0x21, 0x00


	//----- nvinfo : EIATTR_KPARAM_INFO
	.align		4
.L_189:
        /*0088*/ 	.byte	0x04, 0x17
        /*008a*/ 	.short	(.L_191 - .L_190)
.L_190:
        /*008c*/ 	.word	0x00000000
        /*0090*/ 	.short	0x0001
        /*0092*/ 	.short	0x0008
        /*0094*/ 	.byte	0x00, 0xf5, 0x21, 0x00


	//----- nvinfo : EIATTR_KPARAM_INFO
	.align		4
.L_191:
        /*0098*/ 	.byte	0x04, 0x17
        /*009a*/ 	.short	(.L_193 - .L_192)
.L_192:
        /*009c*/ 	.word	0x00000000
        /*00a0*/ 	.short	0x0000
        /*00a2*/ 	.short	0x0000
        /*00a4*/ 	.byte	0x00, 0xf5, 0x21, 0x00


	//----- nvinfo : EIATTR_SPARSE_MMA_MASK
	.align		4
.L_193:
        /*00a8*/ 	.byte	0x03, 0x50
        /*00aa*/ 	.short	0x0000


	//----- nvinfo : EIATTR_MAXREG_COUNT
	.align		4
        /*00ac*/ 	.byte	0x03, 0x1b
        /*00ae*/ 	.short	0x00ff


	//----- nvinfo : EIATTR_MERCURY_ISA_VERSION
	.align		4
        /*00b0*/ 	.byte	0x03, 0x5f
        /*00b2*/ 	.short	0x0101


	//----- nvinfo : EIATTR_VRC_CTA_INIT_COUNT
	.align		4
        /*00b4*/ 	.byte	0x02, 0x4a
	.zero		1
	.zero		1


	//----- nvinfo : EIATTR_EXIT_INSTR_OFFSETS
	.align		4
        /*00b8*/ 	.byte	0x04, 0x1c
        /*00ba*/ 	.short	(.L_195 - .L_194)


	//   ....[0]....
.L_194:
        /*00bc*/ 	.word	0x000000c0


	//   ....[1]....
        /*00c0*/ 	.word	0x00000e90


	//----- nvinfo : EIATTR_CRS_STACK_SIZE
	.align		4
.L_195:
        /*00c4*/ 	.byte	0x04, 0x1e
        /*00c6*/ 	.short	(.L_197 - .L_196)
.L_196:
        /*00c8*/ 	.word	0x00000000


	//----- nvinfo : EIATTR_CBANK_PARAM_SIZE
	.align		4
.L_197:
        /*00cc*/ 	.byte	0x03, 0x19
        /*00ce*/ 	.short	0x0034


	//----- nvinfo : EIATTR_PARAM_CBANK
	.align		4
        /*00d0*/ 	.byte	0x04, 0x0a
        /*00d2*/ 	.short	(.L_199 - .L_198)
	.align		4
.L_198:
        /*00d4*/ 	.word	index@(.nv.constant0._Z15standard_conv2dPfS_S_iiiiiii)
        /*00d8*/ 	.short	0x0380
        /*00da*/ 	.short	0x0034


	//----- nvinfo : EIATTR_SW_WAR
	.align		4
.L_199:
        /*00dc*/ 	.byte	0x04, 0x36
        /*00de*/ 	.short	(.L_201 - .L_200)
.L_200:
        /*00e0*/ 	.word	0x00000008
.L_201:


//--------------------- .nv.callgraph             --------------------------
	.section	.nv.callgraph,"",@"SHT_CUDA_CALLGRAPH"
	.align	4
	.sectionentsize	8
	.align		4
        /*0000*/ 	.word	0x00000000
	.align		4
        /*0004*/ 	.word	0xffffffff
	.align		4
        /*0008*/ 	.word	0x00000000
	.align		4
        /*000c*/ 	.word	0xfffffffe
	.align		4
        /*0010*/ 	.word	0x00000000
	.align		4
        /*0014*/ 	.word	0xfffffffd
	.align		4
        /*0018*/ 	.word	0x00000000
	.align		4
        /*001c*/ 	.word	0xfffffffc


//--------------------- .text._Z25deform_conv2d_v2_backwardPfS_S_S_S_S_S_S_S_iiiiiii --------------------------
	.section	.text._Z25deform_conv2d_v2_backwardPfS_S_S_S_S_S_S_S_iiiiiii,"ax",@progbits
	.align	128
        .global         _Z25deform_conv2d_v2_backwardPfS_S_S_S_S_S_S_S_iiiiiii
        .type           _Z25deform_conv2d_v2_backwardPfS_S_S_S_S_S_S_S_iiiiiii,@function
        .size           _Z25deform_conv2d_v2_backwardPfS_S_S_S_S_S_S_S_iiiiiii,(.L_x_43 - _Z25deform_conv2d_v2_backwardPfS_S_S_S_S_S_S_S_iiiiiii)
        .other          _Z25deform_conv2d_v2_backwardPfS_S_S_S_S_S_S_S_iiiiiii,@"STO_CUDA_ENTRY STV_DEFAULT"
_Z25deform_conv2d_v2_backwardPfS_S_S_S_S_S_S_S_iiiiiii:
.text._Z25deform_conv2d_v2_backwardPfS_S_S_S_S_S_S_S_iiiiiii:
[----:B------:R-:W-:Y:S01]  /*0000*/  LDC R1, c[0x0][0x37c] ;  /* 0x0000df00ff017b82 */ /* 0x000fe20000000800 */
[----:B------:R-:W0:Y:S07]  /*0010*/  S2R R5, SR_TID.Y ;  /* 0x0000000000057919 */ /* 0x000e2e0000002200 */
[----:B------:R-:W1:Y:S01]  /*0020*/  LDC R3, c[0x0][0x360] ;  /* 0x0000d800ff037b82 */ /* 0x000e620000000800 */
[----:B------:R-:W2:Y:S01]  /*0030*/  LDCU.64 UR6, c[0x0][0x3d0] ;  /* 0x00007a00ff0677ac */ /* 0x000ea20008000a00 */
[----:B------:R-:W1:Y:S06]  /*0040*/  S2R R0, SR_TID.X ;  /* 0x0000000000007919 */ /* 0x000e6c0000002100 */
[----:B------:R-:W0:Y:S08]  /*0050*/  S2UR UR5, SR_CTAID.Y ;  /* 0x00000000000579c3 */ /* 0x000e300000002600 */
[----:B------:R-:W0:Y:S08]  /*0060*/  LDC R4, c[0x0][0x364] ;  /* 0x0000d900ff047b82 */ /* 0x000e300000000800 */
[----:B------:R-:W1:Y:S01]  /*0070*/  S2UR UR4, SR_CTAID.X ;  /* 0x00000000000479c3 */ /* 0x000e620000002500 */
[----:B0-----:R-:W-:-:S05]  /*0080*/  IMAD R4, R4, UR5, R5 ;  /* 0x0000000504047c24 */ /* 0x001fca000f8e0205 */
[----:B--2---:R-:W-:Y:S01]  /*0090*/  ISETP.GE.AND P0, PT, R4, UR6, PT ;  /* 0x0000000604007c0c */ /* 0x004fe2000bf06270 */
[----:B-1----:R-:W-:-:S05]  /*00a0*/  IMAD R3, R3, UR4, R0 ;  /* 0x0000000403037c24 */ /* 0x002fca000f8e0200 */
[----:B------:R-:W-:-:S13]  /*00b0*/  ISETP.GE.OR P0, PT, R3, UR7, P0 ;  /* 0x0000000703007c0c */ /* 0x000fda0008706670 */
[----:B------:R-:W-:Y:S05]  /*00c0*/  @P0 EXIT ;  /* 0x000000000000094d */ /* 0x000fea0003800000 */
[----:B------:R-:W0:Y:S02]  /*00d0*/  LDC R8, c[0x0][0x3d8] ;  /* 0x0000f600ff087b82 */ /* 0x000e240000000800 */
[----:B0-----:R-:W-:-:S13]  /*00e0*/  ISETP.GE.AND P0, PT, R8, 0x1, PT ;  /* 0x000000010800780c */ /* 0x001fda0003f06270 */
[----:B------:R-:W-:Y:S05]  /*00f0*/  @!P0 EXIT ;  /* 0x000000000000894d */ /* 0x000fea0003800000 */
[----:B------:R-:W0:Y:S01]  /*0100*/  LDC.64 R6, c[0x0][0x380] ;  /* 0x0000e000ff067b82 */ /* 0x000e220000000a00 */
[----:B------:R-:W1:Y:S01]  /*0110*/  LDCU.64 UR12, c[0x0][0x358] ;  /* 0x00006b00ff0c77ac */ /* 0x000e620008000a00 */
[----:B------:R-:W-:Y:S01]  /*0120*/  IMAD R5, R4, UR7, R3 ;  /* 0x0000000704057c24 */ /* 0x000fe2000f8e0203 */
[----:B------:R-:W2:Y:S05]  /*0130*/  LDCU UR4, c[0x0][0x3dc] ;  /* 0x00007b80ff0477ac */ /* 0x000eaa0008000800 */
[----:B------:R-:W2:Y:S01]  /*0140*/  LDC R9, c[0x0][0x3e0] ;  /* 0x0000f800ff097b82 */ /* 0x000ea20000000800 */
[----:B0-----:R-:W-:-:S05]  /*0150*/  IMAD.WIDE R6, R5, 0x4, R6 ;  /* 0x0000000405067825 */ /* 0x001fca00078e0206 */
[----:B-1----:R0:W5:Y:S01]  /*0160*/  LDG.E R0, desc[UR12][R6.64] ;  /* 0x0000000c06007981 */ /* 0x002162000c1e1900 */
[-C--:B------:R-:W-:Y:S02]  /*0170*/  IMAD R2, R5, R8.reuse, RZ ;  /* 0x0000000805027224 */ /* 0x080fe400078e02ff */
[--C-:B--2---:R-:W-:Y:S02]  /*0180*/  IMAD R3, R3, UR4, -R9.reuse ;  /* 0x0000000403037c24 */ /* 0x104fe4000f8e0a09 */
[----:B------:R-:W-:Y:S02]  /*0190*/  IMAD R5, R2, R8, RZ ;  /* 0x0000000802057224 */ /* 0x000fe400078e02ff */
[----:B------:R-:W-:Y:S01]  /*01a0*/  IMAD R4, R4, UR4, -R9 ;  /* 0x0000000404047c24 */ /* 0x000fe2000f8e0a09 */
[----:B------:R-:W-:-:S06]  /*01b0*/  UMOV UR4, URZ ;  /* 0x000000ff00047c82 */ /* 0x000fcc0008000000 */
.L_x_9:
[----:B------:R-:W1:Y:S01]  /*01c0*/  LDCU UR16, c[0x0][0x3d8] ;  /* 0x00007b00ff1077ac */ /* 0x000e620008000800 */
[----:B0-----:R-:W-:Y:S02]  /*01d0*/  IADD3 R6, PT, PT, R2, UR4, RZ ;  /* 0x0000000402067c10 */ /* 0x001fe4000fffe0ff */
[----:B------:R-:W-:Y:S01]  /*01e0*/  IADD3 R8, PT, PT, R4, UR4, RZ ;  /* 0x0000000404087c10 */ /* 0x000fe2000fffe0ff */
[----:B------:R-:W0:Y:S01]  /*01f0*/  LDCU.64 UR8, c[0x0][0x3c0] ;  /* 0x00007800ff0877ac */ /* 0x000e220008000a00 */
[----:B------:R-:W-:Y:S02]  /*0200*/  MOV R9, R3 ;  /* 0x0000000300097202 */ /* 0x000fe40000000f00 */
[----:B------:R-:W-:Y:S01]  /*0210*/  I2FP.F32.S32 R8, R8 ;  /* 0x0000000800087245 */ /* 0x000fe20000201400 */
[----:B------:R-:W2:Y:S01]  /*0220*/  LDCU.64 UR10, c[0x0][0x3a0] ;  /* 0x00007400ff0a77ac */ /* 0x000ea20008000a00 */
[----:B------:R-:W3:Y:S01]  /*0230*/  LDCU.64 UR14, c[0x0][0x3a8] ;  /* 0x00007500ff0e77ac */ /* 0x000ee20008000a00 */
[----:B-1----:R-:W-:-:S02]  /*0240*/  UIMAD.WIDE.U32 UR6, UR4, UR16, URZ ;  /* 0x00000010040672a5 */ /* 0x002fc4000f8e00ff */
[----:B------:R-:W-:Y:S01]  /*0250*/  MOV R10, UR16 ;  /* 0x00000010000a7c02 */ /* 0x000fe20008000f00 */
[----:B------:R-:W-:Y:S01]  /*0260*/  IMAD R6, R6, UR16, RZ ;  /* 0x0000001006067c24 */ /* 0x000fe2000f8e02ff */
[----:B------:R-:W-:Y:S02]  /*0270*/  USHF.L.U32 UR5, UR6, 0x2, URZ ;  /* 0x0000000206057899 */ /* 0x000fe400080006ff */
[----:B------:R-:W-:Y:S01]  /*0280*/  USHF.L.U64.HI UR6, UR6, 0x2, UR7 ;  /* 0x0000000206067899 */ /* 0x000fe20008010207 */
[----:B------:R-:W-:Y:S01]  /*0290*/  IMAD R7, R10, UR4, R5 ;  /* 0x000000040a077c24 */ /* 0x000fe2000f8e0205 */
[----:B0-----:R-:W-:Y:S01]  /*02a0*/  UIADD3 UR7, UP0, UPT, UR5, UR8, URZ ;  /* 0x0000000805077290 */ /* 0x001fe2000ff1e0ff */
[----:B------:R-:W-:Y:S01]  /*02b0*/  SHF.L.U32 R6, R6, 0x1, RZ ;  /* 0x0000000106067819 */ /* 0x000fe200000006ff */
[----:B--2---:R-:W-:Y:S02]  /*02c0*/  UIADD3 UR5, UP1, UPT, UR5, UR10, URZ ;  /* 0x0000000a05057290 */ /* 0x004fe4000ff3e0ff */
[----:B------:R-:W-:-:S02]  /*02d0*/  UIADD3 UR4, UPT, UPT, UR4, 0x1, URZ ;  /* 0x0000000104047890 */ /* 0x000fc4000fffe0ff */
[----:B------:R-:W-:Y:S02]  /*02e0*/  UIADD3.X UR8, UPT, UPT, UR6, UR9, URZ, UP0, !UPT ;  /* 0x0000000906087290 */ /* 0x000fe400087fe4ff */
[----:B------:R-:W-:Y:S01]  /*02f0*/  UIADD3.X UR6, UPT, UPT, UR6, UR11, URZ, UP1, !UPT ;  /* 0x0000000b06067290 */ /* 0x000fe20008ffe4ff */
[----:B------:R-:W0:Y:S01]  /*0300*/  LDCU.64 UR10, c[0x0][0x3c8] ;  /* 0x00007900ff0a77ac */ /* 0x000e220008000a00 */
[----:B------:R-:W-:Y:S02]  /*0310*/  UIADD3 UR9, UPT, UPT, -UR16, URZ, URZ ;  /* 0x000000ff10097290 */ /* 0x000fe4000fffe1ff */
[----:B---3--:R-:W-:-:S11]  /*0320*/  UISETP.NE.AND UP0, UPT, UR4, UR16, UPT ;  /* 0x000000100400728c */ /* 0x008fd6000bf05270 */
.L_x_8:
[----:B------:R-:W1:Y:S08]  /*0330*/  LDC.64 R12, c[0x0][0x390] ;  /* 0x0000e400ff0c7b82 */ /* 0x000e700000000a00 */
[----:B------:R-:W2:Y:S01]  /*0340*/  LDC.64 R10, c[0x0][0x398] ;  /* 0x0000e600ff0a7b82 */ /* 0x000ea20000000a00 */
[----:B-1----:R-:W-:-:S05]  /*0350*/  IMAD.WIDE R12, R6, 0x4, R12 ;  /* 0x00000004060c7825 */ /* 0x002fca00078e020c */
[----:B------:R-:W3:Y:S04]  /*0360*/  LDG.E R17, desc[UR12][R12.64] ;  /* 0x0000000c0c117981 */ /* 0x000ee8000c1e1900 */
[----:B------:R-:W4:Y:S01]  /*0370*/  LDG.E R16, desc[UR12][R12.64+0x4] ;  /* 0x0000040c0c107981 */ /* 0x000f22000c1e1900 */
[----:B------:R-:W-:Y:S01]  /*0380*/  I2FP.F32.S32 R21, R9 ;  /* 0x0000000900157245 */ /* 0x000fe20000201400 */
[----:B--2---:R-:W-:Y:S01]  /*0390*/  IMAD.WIDE R10, R7, 0x4, R10 ;  /* 0x00000004070a7825 */ /* 0x004fe200078e020a */
[----:B------:R-:W-:Y:S02]  /*03a0*/  MOV R14, UR5 ;  /* 0x00000005000e7c02 */ /* 0x000fe40008000f00 */
[----:B------:R-:W-:Y:S01]  /*03b0*/  MOV R15, UR6 ;  /* 0x00000006000f7c02 */ /* 0x000fe20008000f00 */
[----:B------:R-:W-:Y:S02]  /*03c0*/  BSSY.RECONVERGENT B0, `(.L_x_0) ;  /* 0x0000026000007945 */ /* 0x000fe40003800200 */
[----:B-----5:R-:W5:Y:S04]  /*03d0*/  LDG.E R10, desc[UR12][R10.64] ;  /* 0x0000000c0a0a7981 */ /* 0x020f68000c1e1900 */
[----:B------:R1:W5:Y:S01]  /*03e0*/  LDG.E R19, desc[UR12][R14.64] ;  /* 0x0000000c0e137981 */ /* 0x000362000c1e1900 */
[----:B---3--:R-:W-:Y:S01]  /*03f0*/  FADD R17, R8, R17 ;  /* 0x0000001108117221 */ /* 0x008fe20000000000 */
[----:B----4-:R-:W-:-:S03]  /*0400*/  FADD R16, R16, R21 ;  /* 0x0000001510107221 */ /* 0x010fc60000000000 */
[----:B------:R-:W0:Y:S08]  /*0410*/  F2I.FLOOR.NTZ R23, R17 ;  /* 0x0000001100177305 */ /* 0x000e300000207100 */
[----:B------:R-:W2:Y:S01]  /*0420*/  F2I.FLOOR.NTZ R26, R16 ;  /* 0x00000010001a7305 */ /* 0x000ea20000207100 */
[----:B0-----:R-:W-:-:S04]  /*0430*/  ISETP.GE.AND P1, PT, R23, UR10, PT ;  /* 0x0000000a17007c0c */ /* 0x001fc8000bf26270 */
[----:B------:R-:W-:Y:S02]  /*0440*/  ISETP.GT.AND P1, PT, R23, -0x1, !P1 ;  /* 0xffffffff1700780c */ /* 0x000fe40004f24270 */
[----:B--2---:R-:W-:-:S04]  /*0450*/  ISETP.GE.AND P4, PT, R26, UR11, PT ;  /* 0x0000000b1a007c0c */ /* 0x004fc8000bf86270 */
[C---:B------:R-:W-:Y:S02]  /*0460*/  ISETP.GT.AND P4, PT, R26.reuse, -0x1, !P4 ;  /* 0xffffffff1a00780c */ /* 0x040fe40006784270 */
[----:B------:R-:W-:Y:S02]  /*0470*/  IADD3 R27, PT, PT, R23, 0x1, RZ ;  /* 0x00000001171b7810 */ /* 0x000fe40007ffe0ff */
[----:B------:R-:W-:Y:S02]  /*0480*/  PLOP3.LUT P5, PT, P1, P4, PT, 0x80, 0x8 ;  /* 0x000000000008781c */ /* 0x000fe40000fa9070 */
[----:B------:R-:W-:Y:S02]  /*0490*/  ISETP.GE.AND P2, PT, R27, UR10, PT ;  /* 0x0000000a1b007c0c */ /* 0x000fe4000bf46270 */
[----:B-1----:R-:W-:Y:S02]  /*04a0*/  IADD3 R14, PT, PT, R26, 0x1, RZ ;  /* 0x000000011a0e7810 */ /* 0x002fe40007ffe0ff */
[----:B------:R-:W-:-:S02]  /*04b0*/  ISETP.GT.AND P2, PT, R23, -0x2, !P2 ;  /* 0xfffffffe1700780c */ /* 0x000fc40005744270 */
[----:B------:R-:W-:Y:S02]  /*04c0*/  I2FP.F32.S32 R18, R23 ;  /* 0x0000001700127245 */ /* 0x000fe40000201400 */
[----:B------:R-:W-:Y:S02]  /*04d0*/  I2FP.F32.S32 R12, R27 ;  /* 0x0000001b000c7245 */ /* 0x000fe40000201400 */
[----:B------:R-:W-:Y:S02]  /*04e0*/  I2FP.F32.S32 R15, R26 ;  /* 0x0000001a000f7245 */ /* 0x000fe40000201400 */
[----:B------:R-:W-:Y:S02]  /*04f0*/  I2FP.F32.S32 R13, R14 ;  /* 0x0000000e000d7245 */ /* 0x000fe40000201400 */
[C---:B------:R-:W-:Y:S02]  /*0500*/  ISETP.LT.OR P0, PT, R26.reuse, -0x1, !P1 ;  /* 0xffffffff1a00780c */ /* 0x040fe40004f01670 */
[----:B------:R-:W-:Y:S01]  /*0510*/  ISETP.LT.OR P3, PT, R26, -0x1, !P2 ;  /* 0xffffffff1a00780c */ /* 0x000fe20005761670 */
[C---:B------:R-:W-:Y:S01]  /*0520*/  FADD R21, R17.reuse, -R18 ;  /* 0x8000001211157221 */ /* 0x040fe20000000000 */
[----:B------:R-:W-:Y:S01]  /*0530*/  ISETP.GE.OR P0, PT, R14, UR11, P0 ;  /* 0x0000000b0e007c0c */ /* 0x000fe20008706670 */
[----:B------:R-:W-:Y:S01]  /*0540*/  FADD R11, -R17, R12 ;  /* 0x0000000c110b7221 */ /* 0x000fe20000000100 */
[----:B------:R-:W-:Y:S01]  /*0550*/  PLOP3.LUT P4, PT, P2, P4, PT, 0x80, 0x8 ;  /* 0x000000000008781c */ /* 0x000fe20001789070 */
[----:B------:R-:W-:Y:S01]  /*0560*/  FADD R20, R16, -R15 ;  /* 0x8000000f10147221 */ /* 0x000fe20000000000 */
[----:B------:R-:W-:Y:S01]  /*0570*/  ISETP.GE.OR P3, PT, R14, UR11, P3 ;  /* 0x0000000b0e007c0c */ /* 0x000fe20009f66670 */
[----:B------:R-:W-:Y:S01]  /*0580*/  FADD R18, -R16, R13 ;  /* 0x0000000d10127221 */ /* 0x000fe20000000100 */
[----:B------:R-:W-:Y:S11]  /*0590*/  @!P5 BRA `(.L_x_1) ;  /* 0x000000000020d947 */ /* 0x000ff60003800000 */
[----:B------:R-:W0:Y:S01]  /*05a0*/  LDC.64 R12, c[0x0][0x3a8] ;  /* 0x0000ea00ff0c7b82 */ /* 0x000e220000000a00 */
[----:B-----5:R-:W-:-:S04]  /*05b0*/  FMUL R15, R0, R19 ;  /* 0x00000013000f7220 */ /* 0x020fc80000400000 */
[----:B------:R-:W-:Y:S01]  /*05c0*/  FMUL R16, R10, R15 ;  /* 0x0000000f0a107220 */ /* 0x000fe20000400000 */
[----:B------:R-:W-:-:S03]  /*05d0*/  IMAD R15, R23, UR11, R26 ;  /* 0x0000000b170f7c24 */ /* 0x000fc6000f8e021a */
[----:B------:R-:W-:-:S04]  /*05e0*/  FMUL R17, R11, R16 ;  /* 0x000000100b117220 */ /* 0x000fc80000400000 */
[----:B------:R-:W-:Y:S01]  /*05f0*/  FMUL R17, R18, R17 ;  /* 0x0000001112117220 */ /* 0x000fe20000400000 */
[----:B0-----:R-:W-:-:S05]  /*0600*/  IMAD.WIDE R12, R15, 0x4, R12 ;  /* 0x000000040f0c7825 */ /* 0x001fca00078e020c */
[----:B------:R0:W-:Y:S02]  /*0610*/  REDG.E.ADD.F32.FTZ.RN.STRONG.GPU desc[UR12][R12.64], R17 ;  /* 0x000000110c0079a6 */ /* 0x0001e4000c12f30c */
.L_x_1:
[----:B------:R-:W-:Y:S05]  /*0620*/  BSYNC.RECONVERGENT B0 ;  /* 0x0000000000007941 */ /* 0x000fea0003800200 */
.L_x_0:
[----:B------:R-:W-:Y:S04]  /*0630*/  BSSY.RECONVERGENT B0, `(.L_x_2) ;  /* 0x000000d000007945 */ /* 0x000fe80003800200 */
[----:B------:R-:W-:Y:S05]  /*0640*/  @P0 BRA `(.L_x_3) ;  /* 0x00000000002c0947 */ /* 0x000fea0003800000 */
[----:B0-----:R-:W-:Y:S02]  /*0650*/  IMAD R13, R23, UR11, RZ ;  /* 0x0000000b170d7c24 */ /* 0x001fe4000f8e02ff */
[----:B-----5:R-:W-:Y:S01]  /*0660*/  FMUL R17, R0, R19 ;  /* 0x0000001300117220 */ /* 0x020fe20000400000 */
[----:B------:R-:W-:Y:S02]  /*0670*/  SHF.R.S32.HI R12, RZ, 0x1f, R26 ;  /* 0x0000001fff0c7819 */ /* 0x000fe4000001141a */
[----:B------:R-:W-:Y:S01]  /*0680*/  IADD3 R15, P0, PT, R26, R13, RZ ;  /* 0x0000000d1a0f7210 */ /* 0x000fe20007f1e0ff */
[----:B------:R-:W-:-:S03]  /*0690*/  FMUL R22, R10, R17 ;  /* 0x000000110a167220 */ /* 0x000fc60000400000 */
[----:B------:R-:W-:Y:S01]  /*06a0*/  LEA.HI.X.SX32 R16, R13, R12, 0x1, P0 ;  /* 0x0000000c0d107211 */ /* 0x000fe200000f0eff */
[----:B------:R-:W-:Y:S01]  /*06b0*/  FMUL R17, R11, R22 ;  /* 0x000000160b117220 */ /* 0x000fe20000400000 */
[----:B------:R-:W-:-:S04]  /*06c0*/  LEA R12, P0, R15, UR14, 0x2 ;  /* 0x0000000e0f0c7c11 */ /* 0x000fc8000f8010ff */
[----:B------:R-:W-:Y:S01]  /*06d0*/  LEA.HI.X R13, R15, UR15, R16, 0x2, P0 ;  /* 0x0000000f0f0d7c11 */ /* 0x000fe200080f1410 */
[----:B------:R-:W-:-:S05]  /*06e0*/  FMUL R15, R20, R17 ;  /* 0x00000011140f7220 */ /* 0x000fca0000400000 */
[----:B------:R1:W-:Y:S03]  /*06f0*/  REDG.E.ADD.F32.FTZ.RN.STRONG.GPU desc[UR12][R12.64+0x4], R15 ;  /* 0x0000040f0c0079a6 */ /* 0x0003e6000c12f30c */
.L_x_3:
[----:B------:R-:W-:Y:S05]  /*0700*/  BSYNC.RECONVERGENT B0 ;  /* 0x0000000000007941 */ /* 0x000fea0003800200 */
.L_x_2:
[----:B------:R-:W-:Y:S04]  /*0710*/  BSSY.RECONVERGENT B0, `(.L_x_4) ;  /* 0x000000a000007945 */ /* 0x000fe80003800200 */
[----:B------:R-:W-:Y:S05]  /*0720*/  @!P4 BRA `(.L_x_5) ;  /* 0x000000000020c947 */ /* 0x000fea0003800000 */
[----:B01----:R-:W0:Y:S01]  /*0730*/  LDC.64 R12, c[0x0][0x3a8] ;  /* 0x0000ea00ff0c7b82 */ /* 0x003e220000000a00 */
[----:B-----5:R-:W-:-:S04]  /*0740*/  FMUL R15, R0, R19 ;  /* 0x00000013000f7220 */ /* 0x020fc80000400000 */
[----:B------:R-:W-:Y:S01]  /*0750*/  FMUL R16, R10, R15 ;  /* 0x0000000f0a107220 */ /* 0x000fe20000400000 */
[----:B------:R-:W-:-:S03]  /*0760*/  IMAD R15, R27, UR11, R26 ;  /* 0x0000000b1b0f7c24 */ /* 0x000fc6000f8e021a */
[----:B------:R-:W-:-:S04]  /*0770*/  FMUL R17, R21, R16 ;  /* 0x0000001015117220 */ /* 0x000fc80000400000 */
[----:B------:R-:W-:Y:S01]  /*0780*/  FMUL R17, R18, R17 ;  /* 0x0000001112117220 */ /* 0x000fe20000400000 */
[----:B0-----:R-:W-:-:S05]  /*0790*/  IMAD.WIDE R12, R15, 0x4, R12 ;  /* 0x000000040f0c7825 */ /* 0x001fca00078e020c */
[----:B------:R2:W-:Y:S02]  /*07a0*/  REDG.E.ADD.F32.FTZ.RN.STRONG.GPU desc[UR12][R12.64], R17 ;  /* 0x000000110c0079a6 */ /* 0x0005e4000c12f30c */
.L_x_5:
[----:B------:R-:W-:Y:S05]  /*07b0*/  BSYNC.RECONVERGENT B0 ;  /* 0x0000000000007941 */ /* 0x000fea0003800200 */
.L_x_4:
[----:B------:R-:W-:Y:S04]  /*07c0*/  BSSY.RECONVERGENT B0, `(.L_x_6) ;  /* 0x000000d000007945 */ /* 0x000fe80003800200 */
[----:B------:R-:W-:Y:S05]  /*07d0*/  @P3 BRA `(.L_x_7) ;  /* 0x00000000002c3947 */ /* 0x000fea0003800000 */
[----:B012---:R-:W-:Y:S02]  /*07e0*/  IMAD R13, R27, UR11, RZ ;  /* 0x0000000b1b0d7c24 */ /* 0x007fe4000f8e02ff */
[----:B-----5:R-:W-:-:S03]  /*07f0*/  FMUL R17, R0, R19 ;  /* 0x0000001300117220 */ /* 0x020fc60000400000 */
[----:B------:R-:W-:Y:S01]  /*0800*/  SHF.R.S32.HI R15, RZ, 0x1f, R13 ;  /* 0x0000001fff0f7819 */ /* 0x000fe2000001140d */
[----:B------:R-:W-:Y:S01]  /*0810*/  FMUL R22, R10, R17 ;  /* 0x000000110a167220 */ /* 0x000fe20000400000 */
[----:B------:R-:W-:-:S04]  /*0820*/  IADD3 R13, P0, PT, R26, R13, RZ ;  /* 0x0000000d1a0d7210 */ /* 0x000fc80007f1e0ff */
[----:B------:R-:W-:Y:S01]  /*0830*/  LEA.HI.X.SX32 R16, R26, R15, 0x1, P0 ;  /* 0x0000000f1a107211 */ /* 0x000fe200000f0eff */
[----:B------:R-:W-:Y:S01]  /*0840*/  FMUL R15, R21, R22 ;  /* 0x00000016150f7220 */ /* 0x000fe20000400000 */
[----:B------:R-:W-:-:S03]  /*0850*/  LEA R12, P0, R13, UR14, 0x2 ;  /* 0x0000000e0d0c7c11 */ /* 0x000fc6000f8010ff */
[----:B------:R-:W-:Y:S01]  /*0860*/  FMUL R15, R20, R15 ;  /* 0x0000000f140f7220 */ /* 0x000fe20000400000 */
[----:B------:R-:W-:-:S05]  /*0870*/  LEA.HI.X R13, R13, UR15, R16, 0x2, P0 ;  /* 0x0000000f0d0d7c11 */ /* 0x000fca00080f1410 */
[----:B------:R3:W-:Y:S04]  /*0880*/  REDG.E.ADD.F32.FTZ.RN.STRONG.GPU desc[UR12][R12.64+0x4], R15 ;  /* 0x0000040f0c0079a6 */ /* 0x0007e8000c12f30c */
.L_x_7:
[----:B------:R-:W-:Y:S05]  /*0890*/  BSYNC.RECONVERGENT B0 ;  /* 0x0000000000007941 */ /* 0x000fea0003800200 */
.L_x_6:
[----:B0-2---:R-:W0:Y:S01]  /*08a0*/  @P5 LDC.64 R16, c[0x0][0x388] ;  /* 0x0000e200ff105b82 */ /* 0x005e220000000a00 */
[----:B------:R-:W-:Y:S01]  /*08b0*/  ISETP.GE.AND P0, PT, R14, UR11, PT ;  /* 0x0000000b0e007c0c */ /* 0x000fe2000bf06270 */
[----:B-1-3--:R-:W-:Y:S02]  /*08c0*/  @P5 IMAD R13, R23, UR11, R26 ;  /* 0x0000000b170d5c24 */ /* 0x00afe4000f8e021a */
[----:B------:R-:W-:Y:S01]  /*08d0*/  HFMA2 R22, -RZ, RZ, 0, 0 ;  /* 0x00000000ff167431 */ /* 0x000fe200000001ff */
[----:B------:R-:W-:-:S03]  /*08e0*/  ISETP.GT.AND P0, PT, R26, -0x2, !P0 ;  /* 0xfffffffe1a00780c */ /* 0x000fc60004704270 */
[----:B------:R-:W1:Y:S01]  /*08f0*/  @P4 LDC.64 R14, c[0x0][0x388] ;  /* 0x0000e200ff0e4b82 */ /* 0x000e620000000a00 */
[----:B------:R-:W-:Y:S02]  /*0900*/  PLOP3.LUT P1, PT, P1, P0, PT, 0x80, 0x8 ;  /* 0x000000000008781c */ /* 0x000fe40000f21070 */
[----:B------:R-:W-:-:S11]  /*0910*/  PLOP3.LUT P2, PT, P2, P0, PT, 0x80, 0x8 ;  /* 0x000000000008781c */ /* 0x000fd60001741070 */
[----:B------:R-:W-:Y:S02]  /*0920*/  @P1 IMAD R25, R23, UR11, RZ ;  /* 0x0000000b17191c24 */ /* 0x000fe4000f8e02ff */
[----:B0-----:R-:W-:Y:S02]  /*0930*/  @P5 IMAD.WIDE R16, R13, 0x4, R16 ;  /* 0x000000040d105825 */ /* 0x001fe400078e0210 */
[----:B------:R-:W0:Y:S03]  /*0940*/  @P1 LDC.64 R12, c[0x0][0x388] ;  /* 0x0000e200ff0c1b82 */ /* 0x000e260000000a00 */
[----:B------:R2:W3:Y:S01]  /*0950*/  @P5 LDG.E R22, desc[UR12][R16.64] ;  /* 0x0000000c10165981 */ /* 0x0004e2000c1e1900 */
[C---:B------:R-:W-:Y:S01]  /*0960*/  @P2 IMAD R29, R27.reuse, UR11, RZ ;  /* 0x0000000b1b1d2c24 */ /* 0x040fe2000f8e02ff */
[--C-:B------:R-:W-:Y:S01]  /*0970*/  @P1 SHF.R.S32.HI R24, RZ, 0x1f, R26.reuse ;  /* 0x0000001fff181819 */ /* 0x100fe2000001141a */
[----:B------:R-:W-:Y:S01]  /*0980*/  @P4 IMAD R27, R27, UR11, R26 ;  /* 0x0000000b1b1b4c24 */ /* 0x000fe2000f8e021a */
[----:B------:R-:W-:-:S02]  /*0990*/  @P1 IADD3 R23, P0, PT, R26, R25, RZ ;  /* 0x000000191a171210 */ /* 0x000fc40007f1e0ff */
[----:B------:R-:W-:Y:S01]  /*09a0*/  @P2 SHF.R.S32.HI R28, RZ, 0x1f, R29 ;  /* 0x0000001fff1c2819 */ /* 0x000fe2000001141d */
[----:B-1----:R-:W-:Y:S01]  /*09b0*/  @P4 IMAD.WIDE R14, R27, 0x4, R14 ;  /* 0x000000041b0e4825 */ /* 0x002fe200078e020e */
[----:B------:R-:W-:Y:S01]  /*09c0*/  @P1 LEA.HI.X.SX32 R24, R25, R24, 0x1, P0 ;  /* 0x0000001819181211 */ /* 0x000fe200000f0eff */
[----:B--2---:R-:W1:Y:S01]  /*09d0*/  @P2 LDC.64 R16, c[0x0][0x388] ;  /* 0x0000e200ff102b82 */ /* 0x004e620000000a00 */
[----:B------:R-:W-:-:S04]  /*09e0*/  @P2 IADD3 R25, P0, PT, R26, R29, RZ ;  /* 0x0000001d1a192210 */ /* 0x000fc80007f1e0ff */
[----:B------:R-:W-:Y:S02]  /*09f0*/  @P2 LEA.HI.X.SX32 R26, R26, R28, 0x1, P0 ;  /* 0x0000001c1a1a2211 */ /* 0x000fe400000f0eff */
[----:B0-----:R-:W-:-:S04]  /*0a00*/  @P1 LEA R12, P0, R23, R12, 0x2 ;  /* 0x0000000c170c1211 */ /* 0x001fc800078010ff */
[----:B------:R-:W-:Y:S02]  /*0a10*/  @P1 LEA.HI.X R13, R23, R13, R24, 0x2, P0 ;  /* 0x0000000d170d1211 */ /* 0x000fe400000f1418 */
[----:B------:R-:W-:-:S06]  /*0a20*/  MOV R23, RZ ;  /* 0x000000ff00177202 */ /* 0x000fcc0000000f00 */
[----:B------:R0:W2:Y:S01]  /*0a30*/  @P1 LDG.E R23, desc[UR12][R12.64+0x4] ;  /* 0x0000040c0c171981 */ /* 0x0000a2000c1e1900 */
[----:B-1----:R-:W-:-:S04]  /*0a40*/  @P2 LEA R16, P0, R25, R16, 0x2 ;  /* 0x0000001019102211 */ /* 0x002fc800078010ff */
[----:B------:R-:W-:Y:S02]  /*0a50*/  @P2 LEA.HI.X R17, R25, R17, R26, 0x2, P0 ;  /* 0x0000001119112211 */ /* 0x000fe400000f141a */
[----:B------:R-:W-:Y:S01]  /*0a60*/  CS2R R26, SRZ ;  /* 0x00000000001a7805 */ /* 0x000fe2000001ff00 */
[-C--:B------:R-:W-:Y:S01]  /*0a70*/  FMUL R24, R20, R11.reuse ;  /* 0x0000000b14187220 */ /* 0x080fe20000400000 */
[----:B0-----:R-:W0:Y:S04]  /*0a80*/  LDC.64 R12, c[0x0][0x3b0] ;  /* 0x0000ec00ff0c7b82 */ /* 0x001e280000000a00 */
[----:B------:R1:W4:Y:S04]  /*0a90*/  @P4 LDG.E R27, desc[UR12][R14.64] ;  /* 0x0000000c0e1b4981 */ /* 0x000328000c1e1900 */
[----:B------:R-:W4:Y:S01]  /*0aa0*/  @P2 LDG.E R26, desc[UR12][R16.64+0x4] ;  /* 0x0000040c101a2981 */ /* 0x000f22000c1e1900 */
[----:B------:R-:W-:Y:S01]  /*0ab0*/  FMUL R11, R18, R11 ;  /* 0x0000000b120b7220 */ /* 0x000fe20000400000 */
[----:B------:R-:W-:Y:S01]  /*0ac0*/  FMUL R20, R20, R21 ;  /* 0x0000001514147220 */ /* 0x000fe20000400000 */
[----:B-1----:R-:W-:-:S02]  /*0ad0*/  MOV R14, UR7 ;  /* 0x00000007000e7c02 */ /* 0x002fc40008000f00 */
[----:B------:R-:W-:Y:S01]  /*0ae0*/  MOV R15, UR8 ;  /* 0x00000008000f7c02 */ /* 0x000fe20008000f00 */
[----:B0-----:R-:W-:-:S04]  /*0af0*/  IMAD.WIDE R12, R6, 0x4, R12 ;  /* 0x00000004060c7825 */ /* 0x001fc800078e020c */
[----:B--2---:R-:W-:Y:S02]  /*0b00*/  FMUL R28, R24, R23 ;  /* 0x00000017181c7220 */ /* 0x004fe40000400000 */
[----:B------:R-:W0:Y:S02]  /*0b10*/  LDC.64 R24, c[0x0][0x3b8] ;  /* 0x0000ee00ff187b82 */ /* 0x000e240000000a00 */
[----:B---3--:R-:W-:Y:S01]  /*0b20*/  FFMA R22, R11, R22, R28 ;  /* 0x000000160b167223 */ /* 0x008fe2000000001c */
[----:B------:R-:W-:-:S04]  /*0b30*/  FMUL R11, R18, R21 ;  /* 0x00000015120b7220 */ /* 0x000fc80000400000 */
[----:B----4-:R-:W-:-:S04]  /*0b40*/  FFMA R11, R11, R27, R22 ;  /* 0x0000001b0b0b7223 */ /* 0x010fc80000000016 */
[----:B------:R-:W-:-:S04]  /*0b50*/  FFMA R11, R20, R26, R11 ;  /* 0x0000001a140b7223 */ /* 0x000fc8000000000b */
[----:B------:R-:W-:-:S04]  /*0b60*/  FMUL R11, R0, R11 ;  /* 0x0000000b000b7220 */ /* 0x000fc80000400000 */
[-C--:B-----5:R-:W-:Y:S01]  /*0b70*/  FMUL R17, R10, R11.reuse ;  /* 0x0000000b0a117220 */ /* 0x0a0fe20000400000 */
[----:B------:R-:W-:Y:S01]  /*0b80*/  FMUL R11, R19, R11 ;  /* 0x0000000b130b7220 */ /* 0x000fe20000400000 */
[----:B0-----:R-:W-:-:S03]  /*0b90*/  IMAD.WIDE R24, R7, 0x4, R24 ;  /* 0x0000000407187825 */ /* 0x001fc600078e0218 */
[----:B------:R1:W-:Y:S04]  /*0ba0*/  REDG.E.ADD.F32.FTZ.RN.STRONG.GPU desc[UR12][R14.64], R17 ;  /* 0x000000110e0079a6 */ /* 0x0003e8000c12f30c */
[----:B------:R1:W-:Y:S04]  /*0bb0*/  REDG.E.ADD.F32.FTZ.RN.STRONG.GPU desc[UR12][R24.64], R11 ;  /* 0x0000000b180079a6 */ /* 0x0003e8000c12f30c */
[----:B------:R1:W-:Y:S04]  /*0bc0*/  REDG.E.ADD.F32.FTZ.RN.STRONG.GPU desc[UR12][R12.64], RZ ;  /* 0x000000ff0c0079a6 */ /* 0x0003e8000c12f30c */
[----:B------:R1:W-:Y:S01]  /*0bd0*/  REDG.E.ADD.F32.FTZ.RN.STRONG.GPU desc[UR12][R12.64+0x4], RZ ;  /* 0x000004ff0c0079a6 */ /* 0x0003e2000c12f30c */
[----:B------:R-:W-:Y:S01]  /*0be0*/  UIADD3 UR7, UP1, UPT, UR7, 0x4, URZ ;  /* 0x0000000407077890 */ /* 0x000fe2000ff3e0ff */
[----:B------:R-:W-:Y:S01]  /*0bf0*/  IADD3 R9, PT, PT, R9, 0x1, RZ ;  /* 0x0000000109097810 */ /* 0x000fe20007ffe0ff */
[----:B------:R-:W-:Y:S01]  /*0c00*/  UIADD3 UR9, UPT, UPT, UR9, 0x1, URZ ;  /* 0x0000000109097890 */ /* 0x000fe2000fffe0ff */
[----:B------:R-:W-:Y:S01]  /*0c10*/  IADD3 R7, PT, PT, R7, 0x1, RZ ;  /* 0x0000000107077810 */ /* 0x000fe20007ffe0ff */
[----:B------:R-:W-:Y:S01]  /*0c20*/  UIADD3.X UR8, UPT, UPT, URZ, UR8, URZ, UP1, !UPT ;  /* 0x00000008ff087290 */ /* 0x000fe20008ffe4ff */
[----:B------:R-:W-:Y:S01]  /*0c30*/  IADD3 R6, PT, PT, R6, 0x2, RZ ;  /* 0x0000000206067810 */ /* 0x000fe20007ffe0ff */
[----:B------:R-:W-:-:S02]  /*0c40*/  UISETP.NE.AND UP1, UPT, UR9, URZ, UPT ;  /* 0x000000ff0900728c */ /* 0x000fc4000bf25270 */
[----:B------:R-:W-:-:S04]  /*0c50*/  UIADD3 UR5, UP2, UPT, UR5, 0x4, URZ ;  /* 0x0000000405057890 */ /* 0x000fc8000ff5e0ff */
[----:B------:R-:W-:-:S03]  /*0c60*/  UIADD3.X UR6, UPT, UPT, URZ, UR6, URZ, UP2, !UPT ;  /* 0x00000006ff067290 */ /* 0x000fc600097fe4ff */
[----:B-1----:R-:W-:Y:S09]  /*0c70*/  BRA.U UP1, `(.L_x_8) ;  /* 0xfffffff501ac7547 */ /* 0x002ff2000b83ffff */
[----:B------:R-:W-:Y:S05]  /*0c80*/  BRA.U UP0, `(.L_x_9) ;  /* 0xfffffff5004c7547 */ /* 0x000fea000b83ffff */
[----:B------:R-:W-:Y:S05]  /*0c90*/  EXIT ;  /* 0x000000000000794d */ /* 0x000fea0003800000 */
.L_x_10:
[----:B------:R-:W-:-:S00]  /*0ca0*/  BRA `(.L_x_10) ;  /* 0xfffffffc00fc7947 */ /* 0x000fc0000383ffff */
[----:B------:R-:W-:-:S00]  /*0cb0*/  NOP ;  /* 0x0000000000007918 */ /* 0x000fc00000000000 */
        /* <DEDUP_REMOVED lines=12> */
.L_x_43:


//--------------------- .text._Z25deform_conv2d_v1_backwardPfS_S_S_S_S_S_iiiiiii --------------------------
	.section	.text._Z25deform_conv2d_v1_backwardPfS_S_S_S_S_S_iiiiiii,"ax",@progbits
	.align	128
        .global         _Z25deform_conv2d_v1_backwardPfS_S_S_S_S_S_iiiiiii
        .type           _Z25deform_conv2d_v1_backwardPfS_S_S_S_S_S_iiiiiii,@function
        .size           _Z25deform_conv2d_v1_backwardPfS_S_S_S_S_S_iiiiiii,(.L_x_44 - _Z25deform_conv2d_v1_backwardPfS_S_S_S_S_S_iiiiiii)
        .other          _Z25deform_conv2d_v1_backwardPfS_S_S_S_S_S_iiiiiii,@"STO_CUDA_ENTRY STV_DEFAULT"
_Z25deform_conv2d_v1_backwardPfS_S_S_S_S_S_iiiiiii:
.text._Z25deform_conv2d_v1_backwardPfS_S_S_S_S_S_iiiiiii:
        /* <DEDUP_REMOVED lines=23> */
[--C-:B--2---:R-:W-:Y:S02]  /*0170*/  IMAD R10, R10, UR4, -R0.reuse ;  /* 0x000000040a0a7c24 */ /* 0x104fe4000f8e0a00 */
[----:B------:R-:W-:Y:S01]  /*0180*/  IMAD R9, R9, UR4, -R0 ;  /* 0x0000000409097c24 */ /* 0x000fe2000f8e0a00 */
[----:B------:R-:W-:-:S06]  /*0190*/  UMOV UR4, URZ ;  /* 0x000000ff00047c82 */ /* 0x000fcc0008000000 */
.L_x_20:
[----:B0-----:R-:W0:Y:S01]  /*01a0*/  LDC R13, c[0x0][0x3c8] ;  /* 0x0000f200ff0d7b82 */ /* 0x001e220000000800 */
[----:B------:R-:W1:Y:S01]  /*01b0*/  LDCU.64 UR8, c[0x0][0x3b0] ;  /* 0x00007600ff0877ac */ /* 0x000e620008000a00 */
[----:B------:R-:W-:Y:S01]  /*01c0*/  MOV R4, R10 ;  /* 0x0000000a00047202 */ /* 0x000fe20000000f00 */
[----:B------:R-:W2:Y:S01]  /*01d0*/  LDCU.64 UR10, c[0x0][0x398] ;  /* 0x00007300ff0a77ac */ /* 0x000ea20008000a00 */
[----:B------:R-:W3:Y:S01]  /*01e0*/  LDCU.64 UR14, c[0x0][0x3a0] ;  /* 0x00007400ff0e77ac */ /* 0x000ee20008000a00 */
[----:B------:R-:W4:Y:S01]  /*01f0*/  LDCU.64 UR12, c[0x0][0x3b8] ;  /* 0x00007700ff0c77ac */ /* 0x000f220008000a00 */
[----:B0-----:R-:W-:-:S04]  /*0200*/  IMAD.WIDE.U32 R2, R13, UR4, RZ ;  /* 0x000000040d027c25 */ /* 0x001fc8000f8e00ff */
[-C--:B------:R-:W-:Y:S01]  /*0210*/  IMAD R0, R12, R13.reuse, UR4 ;  /* 0x000000040c007e24 */ /* 0x080fe2000f8e020d */
[C---:B------:R-:W-:Y:S01]  /*0220*/  SHF.L.U64.HI R5, R2.reuse, 0x2, R3 ;  /* 0x0000000202057819 */ /* 0x040fe20000010203 */
[----:B------:R-:W-:Y:S02]  /*0230*/  IMAD.SHL.U32 R2, R2, 0x4, RZ ;  /* 0x0000000402027824 */ /* 0x000fe400078e00ff */
[----:B------:R-:W-:Y:S01]  /*0240*/  VIADD R3, R9, UR4 ;  /* 0x0000000409037c36 */ /* 0x000fe20008000000 */
[----:B------:R-:W-:Y:S01]  /*0250*/  UIADD3 UR4, UPT, UPT, UR4, 0x1, URZ ;  /* 0x0000000104047890 */ /* 0x000fe2000fffe0ff */
[----:B------:R-:W-:Y:S01]  /*0260*/  IMAD R0, R0, R13, RZ ;  /* 0x0000000d00007224 */ /* 0x000fe200078e02ff */
[C---:B-1----:R-:W-:Y:S02]  /*0270*/  IADD3 R8, P0, PT, R2.reuse, UR8, RZ ;  /* 0x0000000802087c10 */ /* 0x042fe4000ff1e0ff */
[----:B--2---:R-:W-:Y:S01]  /*0280*/  IADD3 R6, P1, PT, R2, UR10, RZ ;  /* 0x0000000a02067c10 */ /* 0x004fe2000ff3e0ff */
[----:B------:R-:W-:Y:S01]  /*0290*/  IMAD.MOV R2, RZ, RZ, -R13 ;  /* 0x000000ffff027224 */ /* 0x000fe200078e0a0d */
[----:B------:R-:W-:Y:S01]  /*02a0*/  IADD3.X R7, PT, PT, R5, UR9, RZ, P0, !PT ;  /* 0x0000000905077c10 */ /* 0x000fe200087fe4ff */
[----:B------:R-:W-:Y:S01]  /*02b0*/  IMAD.SHL.U32 R0, R0, 0x2, RZ ;  /* 0x0000000200007824 */ /* 0x000fe200078e00ff */
[----:B------:R-:W-:-:S02]  /*02c0*/  ISETP.NE.AND P6, PT, R13, UR4, PT ;  /* 0x000000040d007c0c */ /* 0x000fc4000bfc5270 */
[----:B------:R-:W-:Y:S02]  /*02d0*/  IADD3.X R5, PT, PT, R5, UR11, RZ, P1, !PT ;  /* 0x0000000b05057c10 */ /* 0x000fe40008ffe4ff */
[----:B---34-:R-:W-:-:S09]  /*02e0*/  I2FP.F32.S32 R3, R3 ;  /* 0x0000000300037245 */ /* 0x018fd20000201400 */
.L_x_19:
[----:B0-----:R-:W0:Y:S02]  /*02f0*/  LDC.64 R14, c[0x0][0x390] ;  /* 0x0000e400ff0e7b82 */ /* 0x001e240000000a00 */
[----:B0-----:R-:W-:-:S05]  /*0300*/  IMAD.WIDE R14, R0, 0x4, R14 ;  /* 0x00000004000e7825 */ /* 0x001fca00078e020e */
[----:B------:R-:W2:Y:S04]  /*0310*/  LDG.E R18, desc[UR6][R14.64] ;  /* 0x000000060e127981 */ /* 0x000ea8000c1e1900 */
[----:B------:R0:W3:Y:S01]  /*0320*/  LDG.E R13, desc[UR6][R14.64+0x4] ;  /* 0x000004060e0d7981 */ /* 0x0000e2000c1e1900 */
[----:B------:R-:W-:Y:S01]  /*0330*/  I2FP.F32.S32 R22, R4 ;  /* 0x0000000400167245 */ /* 0x000fe20000201400 */
[----:B------:R-:W-:Y:S01]  /*0340*/  BSSY.RECONVERGENT B0, `(.L_x_11) ;  /* 0x0000026000007945 */ /* 0x000fe20003800200 */
[----:B0-----:R-:W-:Y:S01]  /*0350*/  MOV R14, R6 ;  /* 0x00000006000e7202 */ /* 0x001fe20000000f00 */
[----:B------:R-:W-:-:S05]  /*0360*/  IMAD.MOV.U32 R15, RZ, RZ, R5 ;  /* 0x000000ffff0f7224 */ /* 0x000fca00078e0005 */
[----:B-----5:R0:W5:Y:S01]  /*0370*/  LDG.E R16, desc[UR6][R14.64] ;  /* 0x000000060e107981 */ /* 0x020162000c1e1900 */
[----:B--2---:R-:W-:Y:S01]  /*0380*/  FADD R20, R3, R18 ;  /* 0x0000001203147221 */ /* 0x004fe20000000000 */
[----:B---3--:R-:W-:-:S03]  /*0390*/  FADD R22, R13, R22 ;  /* 0x000000160d167221 */ /* 0x008fc60000000000 */
[----:B------:R-:W1:Y:S08]  /*03a0*/  F2I.FLOOR.NTZ R24, R20 ;  /* 0x0000001400187305 */ /* 0x000e700000207100 */
[----:B------:R-:W2:Y:S01]  /*03b0*/  F2I.FLOOR.NTZ R23, R22 ;  /* 0x0000001600177305 */ /* 0x000ea20000207100 */
[C---:B-1----:R-:W-:Y:S02]  /*03c0*/  ISETP.GE.AND P1, PT, R24.reuse, UR12, PT ;  /* 0x0000000c18007c0c */ /* 0x042fe4000bf26270 */
[----:B------:R-:W-:-:S02]  /*03d0*/  IADD3 R26, PT, PT, R24, 0x1, RZ ;  /* 0x00000001181a7810 */ /* 0x000fc40007ffe0ff */
[----:B------:R-:W-:Y:S02]  /*03e0*/  ISETP.GT.AND P1, PT, R24, -0x1, !P1 ;  /* 0xffffffff1800780c */ /* 0x000fe40004f24270 */
[----:B------:R-:W-:Y:S02]  /*03f0*/  ISETP.GE.AND P2, PT, R26, UR12, PT ;  /* 0x0000000c1a007c0c */ /* 0x000fe4000bf46270 */
[C---:B--2---:R-:W-:Y:S01]  /*0400*/  ISETP.GE.AND P4, PT, R23.reuse, UR13, PT ;  /* 0x0000000d17007c0c */ /* 0x044fe2000bf86270 */
[C---:B------:R-:W-:Y:S01]  /*0410*/  VIADD R18, R23.reuse, 0x1 ;  /* 0x0000000117127836 */ /* 0x040fe20000000000 */
[----:B------:R-:W-:Y:S02]  /*0420*/  ISETP.GT.AND P2, PT, R24, -0x2, !P2 ;  /* 0xfffffffe1800780c */ /* 0x000fe40005744270 */
[----:B------:R-:W-:Y:S02]  /*0430*/  ISETP.GT.AND P4, PT, R23, -0x1, !P4 ;  /* 0xffffffff1700780c */ /* 0x000fe40006784270 */
[----:B------:R-:W-:-:S02]  /*0440*/  I2FP.F32.S32 R13, R24 ;  /* 0x00000018000d7245 */ /* 0x000fc40000201400 */
[----:B------:R-:W-:Y:S02]  /*0450*/  PLOP3.LUT P5, PT, P1, P4, PT, 0x80, 0x8 ;  /* 0x000000000008781c */ /* 0x000fe40000fa9070 */
[----:B------:R-:W-:Y:S01]  /*0460*/  I2FP.F32.S32 R21, R23 ;  /* 0x0000001700157245 */ /* 0x000fe20000201400 */
[----:B------:R-:W-:Y:S01]  /*0470*/  FADD R13, R20, -R13 ;  /* 0x8000000d140d7221 */ /* 0x000fe20000000000 */
[----:B------:R-:W-:Y:S02]  /*0480*/  I2FP.F32.S32 R17, R26 ;  /* 0x0000001a00117245 */ /* 0x000fe40000201400 */
[----:B0-----:R-:W-:Y:S01]  /*0490*/  I2FP.F32.S32 R15, R18 ;  /* 0x00000012000f7245 */ /* 0x001fe20000201400 */
[----:B------:R-:W-:Y:S01]  /*04a0*/  FADD R21, R22, -R21 ;  /* 0x8000001516157221 */ /* 0x000fe20000000000 */
[C---:B------:R-:W-:Y:S01]  /*04b0*/  ISETP.LT.OR P0, PT, R23.reuse, -0x1, !P1 ;  /* 0xffffffff1700780c */ /* 0x040fe20004f01670 */
[----:B------:R-:W-:Y:S01]  /*04c0*/  FADD R20, -R20, R17 ;  /* 0x0000001114147221 */ /* 0x000fe20000000100 */
[----:B------:R-:W-:Y:S01]  /*04d0*/  ISETP.LT.OR P3, PT, R23, -0x1, !P2 ;  /* 0xffffffff1700780c */ /* 0x000fe20005761670 */
[----:B------:R-:W-:Y:S01]  /*04e0*/  FADD R22, -R22, R15 ;  /* 0x0000000f16167221 */ /* 0x000fe20000000100 */
[----:B------:R-:W-:-:S02]  /*04f0*/  ISETP.GE.OR P0, PT, R18, UR13, P0 ;  /* 0x0000000d12007c0c */ /* 0x000fc40008706670 */
[----:B------:R-:W-:Y:S02]  /*0500*/  PLOP3.LUT P4, PT, P2, P4, PT, 0x80, 0x8 ;  /* 0x000000000008781c */ /* 0x000fe40001789070 */
[----:B------:R-:W-:Y:S01]  /*0510*/  ISETP.GE.OR P3, PT, R18, UR13, P3 ;  /* 0x0000000d12007c0c */ /* 0x000fe20009f66670 */
[----:B------:R-:W-:-:S12]  /*0520*/  @!P5 BRA `(.L_x_12) ;  /* 0x00000000001cd947 */ /* 0x000fd80003800000 */
[----:B------:R-:W0:Y:S01]  /*0530*/  LDC.64 R14, c[0x0][0x3a0] ;  /* 0x0000e800ff0e7b82 */ /* 0x000e220000000a00 */
[----:B-----5:R-:W-:Y:S01]  /*0540*/  FMUL R19, R11, R16 ;  /* 0x000000100b137220 */ /* 0x020fe20000400000 */
[----:B------:R-:W-:-:S03]  /*0550*/  IMAD R17, R24, UR13, R23 ;  /* 0x0000000d18117c24 */ /* 0x000fc6000f8e0217 */
[----:B------:R-:W-:-:S04]  /*0560*/  FMUL R19, R20, R19 ;  /* 0x0000001314137220 */ /* 0x000fc80000400000 */
[----:B------:R-:W-:Y:S01]  /*0570*/  FMUL R19, R22, R19 ;  /* 0x0000001316137220 */ /* 0x000fe20000400000 */
[----:B0-----:R-:W-:-:S05]  /*0580*/  IMAD.WIDE R14, R17, 0x4, R14 ;  /* 0x00000004110e7825 */ /* 0x001fca00078e020e */
[----:B------:R0:W-:Y:S02]  /*0590*/  REDG.E.ADD.F32.FTZ.RN.STRONG.GPU desc[UR6][R14.64], R19 ;  /* 0x000000130e0079a6 */ /* 0x0001e4000c12f306 */
.L_x_12:
[----:B------:R-:W-:Y:S05]  /*05a0*/  BSYNC.RECONVERGENT B0 ;  /* 0x0000000000007941 */ /* 0x000fea0003800200 */
.L_x_11:
[----:B------:R-:W-:Y:S04]  /*05b0*/  BSSY.RECONVERGENT B0, `(.L_x_13) ;  /* 0x000000c000007945 */ /* 0x000fe80003800200 */
[----:B------:R-:W-:Y:S05]  /*05c0*/  @P0 BRA `(.L_x_14) ;  /* 0x0000000000280947 */ /* 0x000fea0003800000 */
[----:B0-----:R-:W-:Y:S01]  /*05d0*/  IMAD R14, R24, UR13, RZ ;  /* 0x0000000d180e7c24 */ /* 0x001fe2000f8e02ff */
[----:B------:R-:W-:Y:S01]  /*05e0*/  SHF.R.S32.HI R15, RZ, 0x1f, R23 ;  /* 0x0000001fff0f7819 */ /* 0x000fe20000011417 */
[----:B-----5:R-:W-:-:S03]  /*05f0*/  FMUL R19, R11, R16 ;  /* 0x000000100b137220 */ /* 0x020fc60000400000 */
[----:B------:R-:W-:Y:S01]  /*0600*/  IADD3 R17, P0, PT, R23, R14, RZ ;  /* 0x0000000e17117210 */ /* 0x000fe20007f1e0ff */
[----:B------:R-:W-:-:S03]  /*0610*/  FMUL R19, R20, R19 ;  /* 0x0000001314137220 */ /* 0x000fc60000400000 */
[----:B------:R-:W-:Y:S02]  /*0620*/  LEA.HI.X.SX32 R28, R14, R15, 0x1, P0 ;  /* 0x0000000f0e1c7211 */ /* 0x000fe400000f0eff */
[----:B------:R-:W-:-:S04]  /*0630*/  LEA R14, P0, R17, UR14, 0x2 ;  /* 0x0000000e110e7c11 */ /* 0x000fc8000f8010ff */
[----:B------:R-:W-:Y:S01]  /*0640*/  LEA.HI.X R15, R17, UR15, R28, 0x2, P0 ;  /* 0x0000000f110f7c11 */ /* 0x000fe200080f141c */
[----:B------:R-:W-:-:S05]  /*0650*/  FMUL R17, R21, R19 ;  /* 0x0000001315117220 */ /* 0x000fca0000400000 */
[----:B------:R1:W-:Y:S03]  /*0660*/  REDG.E.ADD.F32.FTZ.RN.STRONG.GPU desc[UR6][R14.64+0x4], R17 ;  /* 0x000004110e0079a6 */ /* 0x0003e6000c12f306 */
.L_x_14:
[----:B------:R-:W-:Y:S05]  /*0670*/  BSYNC.RECONVERGENT B0 ;  /* 0x0000000000007941 */ /* 0x000fea0003800200 */
.L_x_13:
[----:B------:R-:W-:Y:S04]  /*0680*/  BSSY.RECONVERGENT B0, `(.L_x_15) ;  /* 0x0000009000007945 */ /* 0x000fe80003800200 */
[----:B------:R-:W-:Y:S05]  /*0690*/  @!P4 BRA `(.L_x_16) ;  /* 0x00000000001cc947 */ /* 0x000fea0003800000 */
[----:B01----:R-:W0:Y:S01]  /*06a0*/  LDC.64 R14, c[0x0][0x3a0] ;  /* 0x0000e800ff0e7b82 */ /* 0x003e220000000a00 */
[----:B-----5:R-:W-:Y:S01]  /*06b0*/  FMUL R28, R11, R16 ;  /* 0x000000100b1c7220 */ /* 0x020fe20000400000 */
[----:B------:R-:W-:-:S03]  /*06c0*/  IMAD R17, R26, UR13, R23 ;  /* 0x0000000d1a117c24 */ /* 0x000fc6000f8e0217 */
[----:B------:R-:W-:-:S04]  /*06d0*/  FMUL R19, R13, R28 ;  /* 0x0000001c0d137220 */ /* 0x000fc80000400000 */
[----:B------:R-:W-:Y:S01]  /*06e0*/  FMUL R19, R22, R19 ;  /* 0x0000001316137220 */ /* 0x000fe20000400000 */
[----:B0-----:R-:W-:-:S05]  /*06f0*/  IMAD.WIDE R14, R17, 0x4, R14 ;  /* 0x00000004110e7825 */ /* 0x001fca00078e020e */
[----:B------:R2:W-:Y:S02]  /*0700*/  REDG.E.ADD.F32.FTZ.RN.STRONG.GPU desc[UR6][R14.64], R19 ;  /* 0x000000130e0079a6 */ /* 0x0005e4000c12f306 */
.L_x_16:
[----:B------:R-:W-:Y:S05]  /*0710*/  BSYNC.RECONVERGENT B0 ;  /* 0x0000000000007941 */ /* 0x000fea0003800200 */
.L_x_15:
[----:B------:R-:W-:Y:S04]  /*0720*/  BSSY.RECONVERGENT B0, `(.L_x_17) ;  /* 0x000000c000007945 */ /* 0x000fe80003800200 */
[----:B------:R-:W-:Y:S05]  /*0730*/  @P3 BRA `(.L_x_18) ;  /* 0x0000000000283947 */ /* 0x000fea0003800000 */
[----:B012---:R-:W-:Y:S02]  /*0740*/  IMAD R14, R26, UR13, RZ ;  /* 0x0000000d1a0e7c24 */ /* 0x007fe4000f8e02ff */
[----:B-----5:R-:W-:-:S03]  /*0750*/  FMUL R16, R11, R16 ;  /* 0x000000100b107220 */ /* 0x020fc60000400000 */
[----:B------:R-:W-:Y:S01]  /*0760*/  SHF.R.S32.HI R28, RZ, 0x1f, R14 ;  /* 0x0000001fff1c7819 */ /* 0x000fe2000001140e */
[----:B------:R-:W-:Y:S01]  /*0770*/  FMUL R16, R13, R16 ;  /* 0x000000100d107220 */ /* 0x000fe20000400000 */
[----:B------:R-:W-:-:S03]  /*0780*/  IADD3 R15, P0, PT, R23, R14, RZ ;  /* 0x0000000e170f7210 */ /* 0x000fc60007f1e0ff */
[----:B------:R-:W-:Y:S01]  /*0790*/  FMUL R17, R21, R16 ;  /* 0x0000001015117220 */ /* 0x000fe20000400000 */
[----:B------:R-:W-:Y:S02]  /*07a0*/  LEA.HI.X.SX32 R28, R23, R28, 0x1, P0 ;  /* 0x0000001c171c7211 */ /* 0x000fe400000f0eff */
[----:B------:R-:W-:-:S04]  /*07b0*/  LEA R14, P0, R15, UR14, 0x2 ;  /* 0x0000000e0f0e7c11 */ /* 0x000fc8000f8010ff */
[----:B------:R-:W-:-:S05]  /*07c0*/  LEA.HI.X R15, R15, UR15, R28, 0x2, P0 ;  /* 0x0000000f0f0f7c11 */ /* 0x000fca00080f141c */
[----:B------:R3:W-:Y:S04]  /*07d0*/  REDG.E.ADD.F32.FTZ.RN.STRONG.GPU desc[UR6][R14.64+0x4], R17 ;  /* 0x000004110e0079a6 */ /* 0x0007e8000c12f306 */
.L_x_18:
[----:B------:R-:W-:Y:S05]  /*07e0*/  BSYNC.RECONVERGENT B0 ;  /* 0x0000000000007941 */ /* 0x000fea0003800200 */
.L_x_17:
[----:B-1-3-5:R-:W1:Y:S01]  /*07f0*/  @P5 LDC.64 R16, c[0x0][0x388] ;  /* 0x0000e200ff105b82 */ /* 0x02ae620000000a00 */
[----:B------:R-:W-:Y:S01]  /*0800*/  ISETP.GE.AND P0, PT, R18, UR13, PT ;  /* 0x0000000d12007c0c */ /* 0x000fe2000bf06270 */
[----:B0-2---:R-:W-:Y:S02]  /*0810*/  @P5 IMAD R19, R24, UR13, R23 ;  /* 0x0000000d18135c24 */ /* 0x005fe4000f8e0217 */
[----:B------:R-:W-:Y:S01]  /*0820*/  HFMA2 R25, -RZ, RZ, 0, 0 ;  /* 0x00000000ff197431 */ /* 0x000fe200000001ff */
[----:B------:R-:W-:-:S03]  /*0830*/  ISETP.GT.AND P0, PT, R23, -0x2, !P0 ;  /* 0xfffffffe1700780c */ /* 0x000fc60004704270 */
[----:B------:R-:W0:Y:S01]  /*0840*/  @P4 LDC.64 R14, c[0x0][0x388] ;  /* 0x0000e200ff0e4b82 */ /* 0x000e220000000a00 */
[----:B------:R-:W-:Y:S02]  /*0850*/  PLOP3.LUT P2, PT, P2, P0, PT, 0x80, 0x8 ;  /* 0x000000000008781c */ /* 0x000fe40001741070 */
[----:B------:R-:W-:Y:S01]  /*0860*/  PLOP3.LUT P1, PT, P1, P0, PT, 0x80, 0x8 ;  /* 0x000000000008781c */ /* 0x000fe20000f21070 */
[----:B-1----:R-:W-:-:S04]  /*0870*/  @P5 IMAD.WIDE R16, R19, 0x4, R16 ;  /* 0x0000000413105825 */ /* 0x002fc800078e0210 */
[C---:B------:R-:W-:Y:S01]  /*0880*/  @P4 IMAD R19, R26.reuse, UR13, R23 ;  /* 0x0000000d1a134c24 */ /* 0x040fe2000f8e0217 */
[----:B------:R1:W2:Y:S05]  /*0890*/  @P5 LDG.E R25, desc[UR6][R16.64] ;  /* 0x0000000610195981 */ /* 0x0002aa000c1e1900 */
[----:B------:R-:W-:Y:S02]  /*08a0*/  @P2 IMAD R28, R26, UR13, RZ ;  /* 0x0000000d1a1c2c24 */ /* 0x000fe4000f8e02ff */
[----:B0-----:R-:W-:Y:S02]  /*08b0*/  @P4 IMAD.WIDE R18, R19, 0x4, R14 ;  /* 0x0000000413124825 */ /* 0x001fe400078e020e */
[----:B------:R-:W0:Y:S02]  /*08c0*/  @P1 LDC.64 R14, c[0x0][0x388] ;  /* 0x0000e200ff0e1b82 */ /* 0x000e240000000a00 */
[----:B------:R-:W-:Y:S01]  /*08d0*/  @P1 IMAD R26, R24, UR13, RZ ;  /* 0x0000000d181a1c24 */ /* 0x000fe2000f8e02ff */
[----:B------:R-:W-:Y:S01]  /*08e0*/  @P2 IADD3 R24, P3, PT, R23, R28, RZ ;  /* 0x0000001c17182210 */ /* 0x000fe20007f7e0ff */
[----:B------:R-:W-:Y:S01]  /*08f0*/  IMAD.MOV.U32 R27, RZ, RZ, RZ ;  /* 0x000000ffff1b7224 */ /* 0x000fe200078e00ff */
[----:B-1----:R-:W-:-:S02]  /*0900*/  @P2 SHF.R.S32.HI R16, RZ, 0x1f, R28 ;  /* 0x0000001fff102819 */ /* 0x002fc4000001141c */
[----:B------:R-:W-:Y:S02]  /*0910*/  @P1 SHF.R.S32.HI R29, RZ, 0x1f, R23 ;  /* 0x0000001fff1d1819 */ /* 0x000fe40000011417 */
[C---:B------:R-:W-:Y:S01]  /*0920*/  @P1 IADD3 R28, P0, PT, R23.reuse, R26, RZ ;  /* 0x0000001a171c1210 */ /* 0x040fe20007f1e0ff */
[----:B------:R1:W3:Y:S03]  /*0930*/  @P4 LDG.E R27, desc[UR6][R18.64] ;  /* 0x00000006121b4981 */ /* 0x0002e6000c1e1900 */
[----:B------:R-:W-:Y:S02]  /*0940*/  @P1 LEA.HI.X.SX32 R29, R26, R29, 0x1, P0 ;  /* 0x0000001d1a1d1211 */ /* 0x000fe400000f0eff */
[----:B------:R-:W-:Y:S02]  /*0950*/  @P2 LEA.HI.X.SX32 R26, R23, R16, 0x1, P3 ;  /* 0x00000010171a2211 */ /* 0x000fe400018f0eff */
[----:B------:R-:W4:Y:S01]  /*0960*/  @P2 LDC.64 R16, c[0x0][0x388] ;  /* 0x0000e200ff102b82 */ /* 0x000f220000000a00 */
[----:B------:R-:W-:-:S02]  /*0970*/  MOV R23, RZ ;  /* 0x000000ff00177202 */ /* 0x000fc40000000f00 */
[----:B0-----:R-:W-:-:S05]  /*0980*/  @P1 LEA R14, P0, R28, R14, 0x2 ;  /* 0x0000000e1c0e1211 */ /* 0x001fca00078010ff */
[----:B-1----:R-:W0:Y:S01]  /*0990*/  LDC.64 R18, c[0x0][0x3a8] ;  /* 0x0000ea00ff127b82 */ /* 0x002e220000000a00 */
[----:B------:R-:W-:-:S05]  /*09a0*/  @P1 LEA.HI.X R15, R28, R15, R29, 0x2, P0 ;  /* 0x0000000f1c0f1211 */ /* 0x000fca00000f141d */
[----:B------:R1:W2:Y:S01]  /*09b0*/  @P1 LDG.E R23, desc[UR6][R14.64+0x4] ;  /* 0x000004060e171981 */ /* 0x0002a2000c1e1900 */
[----:B----4-:R-:W-:-:S04]  /*09c0*/  @P2 LEA R16, P0, R24, R16, 0x2 ;  /* 0x0000001018102211 */ /* 0x010fc800078010ff */
[----:B------:R-:W-:Y:S01]  /*09d0*/  @P2 LEA.HI.X R17, R24, R17, R26, 0x2, P0 ;  /* 0x0000001118112211 */ /* 0x000fe200000f141a */
[----:B------:R-:W-:-:S06]  /*09e0*/  IMAD.MOV.U32 R24, RZ, RZ, RZ ;  /* 0x000000ffff187224 */ /* 0x000fcc00078e00ff */
[----:B------:R-:W4:Y:S01]  /*09f0*/  @P2 LDG.E R24, desc[UR6][R16.64+0x4] ;  /* 0x0000040610182981 */ /* 0x000f22000c1e1900 */
[CC--:B------:R-:W-:Y:S01]  /*0a00*/  FMUL R26, R21.reuse, R20.reuse ;  /* 0x00000014151a7220 */ /* 0x0c0fe20000400000 */
[----:B------:R-:W-:Y:S01]  /*0a10*/  FMUL R20, R22, R20 ;  /* 0x0000001416147220 */ /* 0x000fe20000400000 */
[----:B-1----:R-:W-:Y:S01]  /*0a20*/  FMUL R14, R21, R13 ;  /* 0x0000000d150e7220 */ /* 0x002fe20000400000 */
[----:B------:R-:W-:Y:S01]  /*0a30*/  IADD3 R2, PT, PT, R2, 0x1, RZ ;  /* 0x0000000102027810 */ /* 0x000fe20007ffe0ff */
[----:B------:R-:W-:Y:S02]  /*0a40*/  IMAD.MOV.U32 R15, RZ, RZ, R7 ;  /* 0x000000ffff0f7224 */ /* 0x000fe400078e0007 */
[----:B0-----:R-:W-:Y:S01]  /*0a50*/  IMAD.WIDE R18, R0, 0x4, R18 ;  /* 0x0000000400127825 */ /* 0x001fe200078e0212 */
[----:B------:R-:W-:Y:S02]  /*0a60*/  ISETP.NE.AND P0, PT, R2, RZ, PT ;  /* 0x000000ff0200720c */ /* 0x000fe40003f05270 */
[----:B------:R-:W-:Y:S01]  /*0a70*/  IADD3 R6, P2, PT, R6, 0x4, RZ ;  /* 0x0000000406067810 */ /* 0x000fe20007f5e0ff */
[----:B------:R-:W-:Y:S01]  /*0a80*/  VIADD R4, R4, 0x1 ;  /* 0x0000000104047836 */ /* 0x000fe20000000000 */
[----:B------:R-:W-:-:S02]  /*0a90*/  IADD3 R0, PT, PT, R0, 0x2, RZ ;  /* 0x0000000200007810 */ /* 0x000fc40007ffe0ff */
[----:B------:R-:W-:Y:S01]  /*0aa0*/  IADD3.X R5, PT, PT, RZ, R5, RZ, P2, !PT ;  /* 0x00000005ff057210 */ /* 0x000fe200017fe4ff */
[----:B--2---:R-:W-:-:S04]  /*0ab0*/  FMUL R23, R26, R23 ;  /* 0x000000171a177220 */ /* 0x004fc80000400000 */
[----:B------:R-:W-:Y:S01]  /*0ac0*/  FFMA R20, R20, R25, R23 ;  /* 0x0000001914147223 */ /* 0x000fe20000000017 */
[----:B------:R-:W-:-:S04]  /*0ad0*/  FMUL R23, R22, R13 ;  /* 0x0000000d16177220 */ /* 0x000fc80000400000 */
[----:B---3--:R-:W-:-:S04]  /*0ae0*/  FFMA R23, R23, R27, R20 ;  /* 0x0000001b17177223 */ /* 0x008fc80000000014 */
[----:B----4-:R-:W-:-:S04]  /*0af0*/  FFMA R14, R14, R24, R23 ;  /* 0x000000180e0e7223 */ /* 0x010fc80000000017 */
[----:B------:R-:W-:Y:S01]  /*0b00*/  FMUL R13, R11, R14 ;  /* 0x0000000e0b0d7220 */ /* 0x000fe20000400000 */
[----:B------:R-:W-:Y:S02]  /*0b10*/  MOV R14, R8 ;  /* 0x00000008000e7202 */ /* 0x000fe40000000f00 */
[----:B------:R-:W-:-:S03]  /*0b20*/  IADD3 R8, P1, PT, R8, 0x4, RZ ;  /* 0x0000000408087810 */ /* 0x000fc60007f3e0ff */
[----:B------:R0:W-:Y:S04]  /*0b30*/  REDG.E.ADD.F32.FTZ.RN.STRONG.GPU desc[UR6][R14.64], R13 ;  /* 0x0000000d0e0079a6 */ /* 0x0001e8000c12f306 */
[----:B------:R0:W-:Y:S01]  /*0b40*/  REDG.E.ADD.F32.FTZ.RN.STRONG.GPU desc[UR6][R18.64], RZ ;  /* 0x000000ff120079a6 */ /* 0x0001e2000c12f306 */
[----:B------:R-:W-:-:S03]  /*0b50*/  IMAD.X R7, RZ, RZ, R7, P1 ;  /* 0x000000ffff077224 */ /* 0x000fc600008e0607 */
[----:B------:R0:W-:Y:S01]  /*0b60*/  REDG.E.ADD.F32.FTZ.RN.STRONG.GPU desc[UR6][R18.64+0x4], RZ ;  /* 0x000004ff120079a6 */ /* 0x0001e2000c12f306 */
[----:B------:R-:W-:Y:S05]  /*0b70*/  @P0 BRA `(.L_x_19) ;  /* 0xfffffff400dc0947 */ /* 0x000fea000383ffff */
[----:B------:R-:W-:Y:S05]  /*0b80*/  @P6 BRA `(.L_x_20) ;  /* 0xfffffff400846947 */ /* 0x000fea000383ffff */
[----:B------:R-:W-:Y:S05]  /*0b90*/  EXIT ;  /* 0x000000000000794d */ /* 0x000fea0003800000 */
.L_x_21:
        /* <DEDUP_REMOVED lines=14> */
.L_x_44:


//--------------------- .text._Z16deform_conv2d_v2PfS_S_S_S_iiiiiii --------------------------
	.section	.text._Z16deform_conv2d_v2PfS_S_S_S_iiiiiii,"ax",@progbits
	.align	128
        .global         _Z16deform_conv2d_v2PfS_S_S_S_iiiiiii
        .type           _Z16deform_conv2d_v2PfS_S_S_S_iiiiiii,@function
        .size           _Z16deform_conv2d_v2PfS_S_S_S_iiiiiii,(.L_x_45 - _Z16deform_conv2d_v2PfS_S_S_S_iiiiiii)
        .other          _Z16deform_conv2d_v2PfS_S_S_S_iiiiiii,@"STO_CUDA_ENTRY STV_DEFAULT"
_Z16deform_conv2d_v2PfS_S_S_S_iiiiiii:
.text._Z16deform_conv2d_v2PfS_S_S_S_iiiiiii:
        /* <DEDUP_REMOVED lines=13> */
[----:B------:R-:W0:Y:S01]  /*00d0*/  LDCU.64 UR4, c[0x0][0x3b8] ;  /* 0x00007700ff0477ac */ /* 0x000e220008000a00 */
[----:B------:R-:W1:Y:S01]  /*00e0*/  LDC R2, c[0x0][0x3c0] ;  /* 0x0000f000ff027b82 */ /* 0x000e620000000800 */
[----:B------:R-:W-:Y:S01]  /*00f0*/  IMAD.MOV.U32 R12, RZ, RZ, RZ ;  /* 0x000000ffff0c7224 */ /* 0x000fe200078e00ff */
[----:B------:R-:W2:Y:S01]  /*0100*/  LDCU.64 UR8, c[0x0][0x358] ;  /* 0x00006b00ff0877ac */ /* 0x000ea20008000a00 */
[----:B0-----:R-:W-:Y:S01]  /*0110*/  UISETP.GE.AND UP0, UPT, UR4, 0x1, UPT ;  /* 0x000000010400788c */ /* 0x001fe2000bf06270 */
[----:B-1----:R-:W-:-:S08]  /*0120*/  IMAD R2, R3, UR5, -R2 ;  /* 0x0000000503027c24 */ /* 0x002fd0000f8e0a02 */
[----:B--2---:R-:W-:Y:S05]  /*0130*/  BRA.U !UP0, `(.L_x_22) ;  /* 0x00000011084c7547 */ /* 0x004fea000b800000 */
[----:B------:R-:W-:Y:S01]  /*0140*/  IMAD.MOV.U32 R12, RZ, RZ, RZ ;  /* 0x000000ffff0c7224 */ /* 0x000fe200078e00ff */
[----:B------:R-:W-:-:S06]  /*0150*/  UMOV UR4, URZ ;  /* 0x000000ff00047c82 */ /* 0x000fcc0008000000 */
.L_x_26:
[----:B------:R-:W0:Y:S01]  /*0160*/  LDC R7, c[0x0][0x3b8] ;  /* 0x0000ee00ff077b82 */ /* 0x000e220000000800 */
[----:B------:R-:W1:Y:S01]  /*0170*/  LDCU.64 UR6, c[0x0][0x3b8] ;  /* 0x00007700ff0677ac */ /* 0x000e620008000a00 */
[----:B------:R-:W2:Y:S06]  /*0180*/  LDCU UR5, c[0x0][0x3b4] ;  /* 0x00007680ff0577ac */ /* 0x000eac0008000800 */
[----:B------:R-:W1:Y:S01]  /*0190*/  LDC R5, c[0x0][0x3c0] ;  /* 0x0000f000ff057b82 */ /* 0x000e620000000800 */
[----:B--2---:R-:W-:Y:S01]  /*01a0*/  IMAD R8, R0, UR5, R3 ;  /* 0x0000000500087c24 */ /* 0x004fe2000f8e0203 */
[C---:B0-----:R-:W-:Y:S01]  /*01b0*/  ISETP.NE.AND P0, PT, R7.reuse, 0x1, PT ;  /* 0x000000010700780c */ /* 0x041fe20003f05270 */
[----:B------:R-:W-:Y:S01]  /*01c0*/  IMAD R10, R7, UR4, RZ ;  /* 0x00000004070a7c24 */ /* 0x000fe2000f8e02ff */
[----:B------:R-:W-:Y:S01]  /*01d0*/  UMOV UR5, URZ ;  /* 0x000000ff00057c82 */ /* 0x000fe20008000000 */
[----:B------:R-:W-:-:S04]  /*01e0*/  IMAD R8, R8, R7, UR4 ;  /* 0x0000000408087e24 */ /* 0x000fc8000f8e0207 */
[----:B------:R-:W-:Y:S02]  /*01f0*/  IMAD R8, R8, R7, RZ ;  /* 0x0000000708087224 */ /* 0x000fe400078e02ff */
[----:B-1----:R-:W-:-:S05]  /*0200*/  IMAD R5, R0, UR7, -R5 ;  /* 0x0000000700057c24 */ /* 0x002fca000f8e0a05 */
[----:B------:R-:W-:-:S04]  /*0210*/  IADD3 R5, PT, PT, R5, UR4, RZ ;  /* 0x0000000405057c10 */ /* 0x000fc8000fffe0ff */
[----:B------:R-:W-:Y:S01]  /*0220*/  I2FP.F32.S32 R5, R5 ;  /* 0x0000000500057245 */ /* 0x000fe20000201400 */
[----:B------:R-:W-:Y:S06]  /*0230*/  @!P0 BRA `(.L_x_23) ;  /* 0x00000008009c8947 */ /* 0x000fec0003800000 */
[----:B------:R-:W0:Y:S01]  /*0240*/  LDC.64 R6, c[0x0][0x398] ;  /* 0x0000e600ff067b82 */ /* 0x000e220000000a00 */
[----:B------:R-:W-:Y:S01]  /*0250*/  ULOP3.LUT UR6, UR6, 0x7ffffffe, URZ, 0xc0, !UPT ;  /* 0x7ffffffe06067892 */ /* 0x000fe2000f8ec0ff */
[----:B------:R-:W-:Y:S01]  /*0260*/  IMAD.MOV.U32 R4, RZ, RZ, R2 ;  /* 0x000000ffff047224 */ /* 0x000fe200078e0002 */
[----:B------:R-:W1:Y:S02]  /*0270*/  LDCU.64 UR10, c[0x0][0x3a8] ;  /* 0x00007500ff0a77ac */ /* 0x000e640008000a00 */
[----:B------:R-:W-:Y:S01]  /*0280*/  UIADD3 UR5, UPT, UPT, -UR6, URZ, URZ ;  /* 0x000000ff06057290 */ /* 0x000fe2000fffe1ff */
[----:B0-----:R-:W-:-:S03]  /*0290*/  IMAD.WIDE.U32 R6, R10, 0x4, R6 ;  /* 0x000000040a067825 */ /* 0x001fc600078e0006 */
[----:B------:R-:W-:-:S05]  /*02a0*/  IADD3 R6, P0, PT, R6, 0x4, RZ ;  /* 0x0000000406067810 */ /* 0x000fca0007f1e0ff */
[----:B------:R-:W-:Y:S01]  /*02b0*/  IMAD.X R9, RZ, RZ, R7, P0 ;  /* 0x000000ffff097224 */ /* 0x000fe200000e0607 */
[----:B-1----:R-:W-:-:S07]  /*02c0*/  SHF.L.U32 R7, R8, 0x1, RZ ;  /* 0x0000000108077819 */ /* 0x002fce00000006ff */
.L_x_24:
[----:B------:R-:W0:Y:S02]  /*02d0*/  LDC.64 R26, c[0x0][0x388] ;  /* 0x0000e200ff1a7b82 */ /* 0x000e240000000a00 */
[----:B0-----:R-:W-:-:S05]  /*02e0*/  IMAD.WIDE R26, R7, 0x4, R26 ;  /* 0x00000004071a7825 */ /* 0x001fca00078e021a */
[----:B------:R-:W2:Y:S04]  /*02f0*/  LDG.E R24, desc[UR8][R26.64+0x4] ;  /* 0x000004081a187981 */ /* 0x000ea8000c1e1900 */
[----:B------:R-:W3:Y:S01]  /*0300*/  LDG.E R14, desc[UR8][R26.64] ;  /* 0x000000081a0e7981 */ /* 0x000ee2000c1e1900 */
[----:B------:R-:W-:-:S03]  /*0310*/  I2FP.F32.S32 R11, R4 ;  /* 0x00000004000b7245 */ /* 0x000fc60000201400 */
[----:B------:R-:W4:Y:S04]  /*0320*/  LDG.E R28, desc[UR8][R26.64+0x8] ;  /* 0x000008081a1c7981 */ /* 0x000f28000c1e1900 */
[----:B------:R0:W5:Y:S01]  /*0330*/  LDG.E R26, desc[UR8][R26.64+0xc] ;  /* 0x00000c081a1a7981 */ /* 0x000162000c1e1900 */
[----:B------:R-:W-:Y:S02]  /*0340*/  HFMA2 R25, -RZ, RZ, 0, 0 ;  /* 0x00000000ff197431 */ /* 0x000fe400000001ff */
[----:B0-----:R-:W-:Y:S02]  /*0350*/  IMAD.MOV.U32 R27, RZ, RZ, RZ ;  /* 0x000000ffff1b7224 */ /* 0x001fe400078e00ff */
[----:B--2---:R-:W-:-:S04]  /*0360*/  FADD R24, R24, R11 ;  /* 0x0000000b18187221 */ /* 0x004fc80000000000 */
[----:B------:R-:W0:Y:S01]  /*0370*/  F2I.FLOOR.NTZ R23, R24 ;  /* 0x0000001800177305 */ /* 0x000e220000207100 */
[----:B---3--:R-:W-:-:S07]  /*0380*/  FADD R17, R5, R14 ;  /* 0x0000000e05117221 */ /* 0x008fce0000000000 */
[----:B------:R-:W1:Y:S01]  /*0390*/  F2I.FLOOR.NTZ R18, R17 ;  /* 0x0000001100127305 */ /* 0x000e620000207100 */
[C---:B0-----:R-:W-:Y:S02]  /*03a0*/  IADD3 R19, PT, PT, R23.reuse, 0x1, RZ ;  /* 0x0000000117137810 */ /* 0x041fe40007ffe0ff */
[----:B------:R-:W-:Y:S02]  /*03b0*/  ISETP.GE.AND P3, PT, R23, UR11, PT ;  /* 0x0000000b17007c0c */ /* 0x000fe4000bf66270 */
[----:B------:R-:W-:Y:S02]  /*03c0*/  ISETP.GE.AND P0, PT, R19, UR11, PT ;  /* 0x0000000b13007c0c */ /* 0x000fe4000bf06270 */
[C---:B------:R-:W-:Y:S02]  /*03d0*/  ISETP.GT.AND P3, PT, R23.reuse, -0x1, !P3 ;  /* 0xffffffff1700780c */ /* 0x040fe40005f64270 */
[----:B-1----:R-:W-:Y:S02]  /*03e0*/  ISETP.GE.AND P1, PT, R18, UR10, PT ;  /* 0x0000000a12007c0c */ /* 0x002fe4000bf26270 */
[----:B------:R-:W-:-:S02]  /*03f0*/  ISETP.GT.AND P0, PT, R23, -0x2, !P0 ;  /* 0xfffffffe1700780c */ /* 0x000fc40004704270 */
[----:B------:R-:W-:-:S04]  /*0400*/  ISETP.GT.AND P1, PT, R18, -0x1, !P1 ;  /* 0xffffffff1200780c */ /* 0x000fc80004f24270 */
[----:B------:R-:W-:Y:S01]  /*0410*/  PLOP3.LUT P4, PT, P1, P0, PT, 0x80, 0x8 ;  /* 0x000000000008781c */ /* 0x000fe20000f81070 */
[----:B------:R-:W-:Y:S01]  /*0420*/  VIADD R22, R18, 0x1 ;  /* 0x0000000112167836 */ /* 0x000fe20000000000 */
[----:B------:R-:W-:-:S11]  /*0430*/  PLOP3.LUT P2, PT, P1, P3, PT, 0x80, 0x8 ;  /* 0x000000000008781c */ /* 0x000fd60000f47070 */
[----:B------:R-:W0:Y:S01]  /*0440*/  @P4 LDC.64 R14, c[0x0][0x380] ;  /* 0x0000e000ff0e4b82 */ /* 0x000e220000000a00 */
[----:B------:R-:W-:Y:S01]  /*0450*/  @P4 IMAD R16, R18, UR11, RZ ;  /* 0x0000000b12104c24 */ /* 0x000fe2000f8e02ff */
[----:B------:R-:W-:-:S04]  /*0460*/  @P4 SHF.R.S32.HI R11, RZ, 0x1f, R23 ;  /* 0x0000001fff0b4819 */ /* 0x000fc80000011417 */
[----:B------:R-:W-:Y:S02]  /*0470*/  @P4 IADD3 R13, P1, PT, R23, R16, RZ ;  /* 0x00000010170d4210 */ /* 0x000fe40007f3e0ff */
[----:B------:R-:W1:Y:S02]  /*0480*/  @P2 LDC.64 R20, c[0x0][0x380] ;  /* 0x0000e000ff142b82 */ /* 0x000e640000000a00 */
[----:B------:R-:W-:Y:S02]  /*0490*/  @P4 LEA.HI.X.SX32 R16, R16, R11, 0x1, P1 ;  /* 0x0000000b10104211 */ /* 0x000fe400008f0eff */
[----:B------:R-:W-:-:S04]  /*04a0*/  ISETP.GE.AND P1, PT, R22, UR10, PT ;  /* 0x0000000a16007c0c */ /* 0x000fc8000bf26270 */
[----:B------:R-:W-:-:S04]  /*04b0*/  ISETP.GT.AND P1, PT, R18, -0x2, !P1 ;  /* 0xfffffffe1200780c */ /* 0x000fc80004f24270 */
[----:B------:R-:W-:Y:S02]  /*04c0*/  PLOP3.LUT P3, PT, P1, P3, PT, 0x80, 0x8 ;  /* 0x000000000008781c */ /* 0x000fe40000f67070 */
[----:B0-----:R-:W-:-:S04]  /*04d0*/  @P4 LEA R14, P5, R13, R14, 0x2 ;  /* 0x0000000e0d0e4211 */ /* 0x001fc800078a10ff */
[----:B------:R-:W-:-:S05]  /*04e0*/  @P4 LEA.HI.X R15, R13, R15, R16, 0x2, P5 ;  /* 0x0000000f0d0f4211 */ /* 0x000fca00028f1410 */
[----:B------:R0:W2:Y:S02]  /*04f0*/  @P4 LDG.E R25, desc[UR8][R14.64+0x4] ;  /* 0x000004080e194981 */ /* 0x0000a4000c1e1900 */
[----:B0-----:R-:W0:Y:S01]  /*0500*/  @P3 LDC.64 R14, c[0x0][0x380] ;  /* 0x0000e000ff0e3b82 */ /* 0x001e220000000a00 */
[----:B------:R-:W-:-:S04]  /*0510*/  @P2 IMAD R11, R18, UR11, R23 ;  /* 0x0000000b120b2c24 */ /* 0x000fc8000f8e0217 */
[----:B-1----:R-:W-:Y:S01]  /*0520*/  @P2 IMAD.WIDE R20, R11, 0x4, R20 ;  /* 0x000000040b142825 */ /* 0x002fe200078e0214 */
[----:B------:R-:W-:-:S03]  /*0530*/  MOV R16, RZ ;  /* 0x000000ff00107202 */ /* 0x000fc60000000f00 */
[----:B------:R-:W-:Y:S01]  /*0540*/  @P3 IMAD R11, R22, UR11, R23 ;  /* 0x0000000b160b3c24 */ /* 0x000fe2000f8e0217 */
[----:B------:R5:W3:Y:S03]  /*0550*/  @P2 LDG.E R27, desc[UR8][R20.64] ;  /* 0x00000008141b2981 */ /* 0x000ae6000c1e1900 */
[----:B0-----:R-:W-:-:S05]  /*0560*/  @P3 IMAD.WIDE R14, R11, 0x4, R14 ;  /* 0x000000040b0e3825 */ /* 0x001fca00078e020e */
[----:B------:R0:W3:Y:S01]  /*0570*/  @P3 LDG.E R16, desc[UR8][R14.64] ;  /* 0x000000080e103981 */ /* 0x0000e2000c1e1900 */
[----:B------:R-:W-:-:S05]  /*0580*/  VIADD R11, R4, 0x1 ;  /* 0x00000001040b7836 */ /* 0x000fca0000000000 */
[----:B------:R-:W-:Y:S01]  /*0590*/  I2FP.F32.S32 R29, R11 ;  /* 0x0000000b001d7245 */ /* 0x000fe20000201400 */
[----:B----4-:R-:W-:-:S04]  /*05a0*/  FADD R11, R5, R28 ;  /* 0x0000001c050b7221 */ /* 0x010fc80000000000 */
[----:B-----5:R-:W-:Y:S01]  /*05b0*/  FADD R21, R26, R29 ;  /* 0x0000001d1a157221 */ /* 0x020fe20000000000 */
[----:B------:R-:W1:Y:S08]  /*05c0*/  F2I.FLOOR.NTZ R13, R11 ;  /* 0x0000000b000d7305 */ /* 0x000e700000207100 */
[----:B------:R-:W4:Y:S01]  /*05d0*/  F2I.FLOOR.NTZ R20, R21 ;  /* 0x0000001500147305 */ /* 0x000f220000207100 */
[----:B-1----:R-:W-:-:S04]  /*05e0*/  ISETP.GE.AND P3, PT, R13, UR10, PT ;  /* 0x0000000a0d007c0c */ /* 0x002fc8000bf66270 */
[----:B------:R-:W-:Y:S02]  /*05f0*/  ISETP.GT.AND P3, PT, R13, -0x1, !P3 ;  /* 0xffffffff0d00780c */ /* 0x000fe40005f64270 */
[----:B----4-:R-:W-:-:S04]  /*0600*/  ISETP.GE.AND P4, PT, R20, UR11, PT ;  /* 0x0000000b14007c0c */ /* 0x010fc8000bf86270 */
[----:B------:R-:W-:-:S04]  /*0610*/  ISETP.GT.AND P4, PT, R20, -0x1, !P4 ;  /* 0xffffffff1400780c */ /* 0x000fc80006784270 */
[----:B------:R-:W-:Y:S02]  /*0620*/  PLOP3.LUT P5, PT, P3, P4, PT, 0x80, 0x8 ;  /* 0x000000000008781c */ /* 0x000fe40001fa9070 */
[----:B------:R-:W-:Y:S02]  /*0630*/  I2FP.F32.S32 R19, R19 ;  /* 0x0000001300137245 */ /* 0x000fe40000201400 */
[----:B0-----:R-:W-:-:S03]  /*0640*/  I2FP.F32.S32 R15, R23 ;  /* 0x00000017000f7245 */ /* 0x001fc60000201400 */
[----:B------:R-:W-:Y:S01]  /*0650*/  FADD R14, -R24, R19 ;  /* 0x00000013180e7221 */ /* 0x000fe20000000100 */
[----:B------:R-:W-:Y:S02]  /*0660*/  IADD3 R19, PT, PT, R20, 0x1, RZ ;  /* 0x0000000114137810 */ /* 0x000fe40007ffe0ff */
[----:B------:R-:W-:-:S03]  /*0670*/  I2FP.F32.S32 R26, R22 ;  /* 0x00000016001a7245 */ /* 0x000fc60000201400 */
[----:B------:R-:W0:Y:S01]  /*0680*/  @P5 LDC.64 R28, c[0x0][0x380] ;  /* 0x0000e000ff1c5b82 */ /* 0x000e220000000a00 */
[----:B------:R-:W-:Y:S01]  /*0690*/  ISETP.GE.AND P2, PT, R19, UR11, PT ;  /* 0x0000000b13007c0c */ /* 0x000fe2000bf46270 */
[----:B------:R-:W-:Y:S01]  /*06a0*/  FADD R24, R24, -R15 ;  /* 0x8000000f18187221 */ /* 0x000fe20000000000 */
[----:B------:R-:W-:Y:S02]  /*06b0*/  FADD R15, -R17, R26 ;  /* 0x0000001a110f7221 */ /* 0x000fe40000000100 */
[----:B------:R-:W-:Y:S02]  /*06c0*/  ISETP.GT.AND P2, PT, R20, -0x2, !P2 ;  /* 0xfffffffe1400780c */ /* 0x000fe40005744270 */
[----:B------:R-:W-:Y:S02]  /*06d0*/  FMUL R26, R24, R15 ;  /* 0x0000000f181a7220 */ /* 0x000fe40000400000 */
[----:B------:R-:W-:Y:S02]  /*06e0*/  PLOP3.LUT P3, PT, P3, P2, PT, 0x80, 0x8 ;  /* 0x000000000008781c */ /* 0x000fe40001f65070 */
[----:B------:R-:W-:-:S05]  /*06f0*/  I2FP.F32.S32 R18, R18 ;  /* 0x0000001200127245 */ /* 0x000fca0000201400 */
[----:B------:R-:W-:Y:S01]  /*0700*/  FADD R17, R17, -R18 ;  /* 0x8000001211117221 */ /* 0x000fe20000000000 */
[----:B------:R-:W-:Y:S02]  /*0710*/  IMAD.MOV.U32 R18, RZ, RZ, RZ ;  /* 0x000000ffff127224 */ /* 0x000fe400078e00ff */
[----:B--2---:R-:W-:Y:S01]  /*0720*/  FMUL R25, R26, R25 ;  /* 0x000000191a197220 */ /* 0x004fe20000400000 */
[C---:B------:R-:W-:Y:S01]  /*0730*/  FMUL R26, R14.reuse, R15 ;  /* 0x0000000f0e1a7220 */ /* 0x040fe20000400000 */
[----:B------:R-:W-:-:S03]  /*0740*/  FMUL R14, R14, R17 ;  /* 0x000000110e0e7220 */ /* 0x000fc60000400000 */
[----:B---3--:R-:W-:Y:S01]  /*0750*/  FFMA R15, R26, R27, R25 ;  /* 0x0000001b1a0f7223 */ /* 0x008fe20000000019 */
[C---:B------:R-:W-:Y:S02]  /*0760*/  @P5 IMAD R25, R13.reuse, UR11, R20 ;  /* 0x0000000b0d195c24 */ /* 0x040fe4000f8e0214 */
[----:B------:R-:W-:Y:S02]  /*0770*/  @P3 IMAD R27, R13, UR11, RZ ;  /* 0x0000000b0d1b3c24 */ /* 0x000fe4000f8e02ff */
[----:B0-----:R-:W-:-:S05]  /*0780*/  @P5 IMAD.WIDE R28, R25, 0x4, R28 ;  /* 0x00000004191c5825 */ /* 0x001fca00078e021c */
[----:B------:R0:W2:Y:S01]  /*0790*/  @P5 LDG.E R18, desc[UR8][R28.64] ;  /* 0x000000081c125981 */ /* 0x0000a2000c1e1900 */
[----:B------:R-:W-:Y:S01]  /*07a0*/  @P3 IADD3 R25, P5, PT, R20, R27, RZ ;  /* 0x0000001b14193210 */ /* 0x000fe20007fbe0ff */
[----:B------:R-:W-:Y:S01]  /*07b0*/  FFMA R16, R14, R16, R15 ;  /* 0x000000100e107223 */ /* 0x000fe2000000000f */
[----:B------:R-:W-:-:S04]  /*07c0*/  @P3 SHF.R.S32.HI R14, RZ, 0x1f, R20 ;  /* 0x0000001fff0e3819 */ /* 0x000fc80000011414 */
[----:B------:R-:W-:Y:S02]  /*07d0*/  @P3 LEA.HI.X.SX32 R26, R27, R14, 0x1, P5 ;  /* 0x0000000e1b1a3211 */ /* 0x000fe400028f0eff */
[----:B------:R-:W1:Y:S01]  /*07e0*/  @P3 LDC.64 R14, c[0x0][0x380] ;  /* 0x0000e000ff0e3b82 */ /* 0x000e620000000a00 */
[----:B------:R-:W-:Y:S01]  /*07f0*/  HFMA2 R27, -RZ, RZ, 0, 0 ;  /* 0x00000000ff1b7431 */ /* 0x000fe200000001ff */
[----:B-1----:R-:W-:-:S04]  /*0800*/  @P3 LEA R14, P5, R25, R14, 0x2 ;  /* 0x0000000e190e3211 */ /* 0x002fc800078a10ff */
[----:B------:R-:W-:-:S05]  /*0810*/  @P3 LEA.HI.X R15, R25, R15, R26, 0x2, P5 ;  /* 0x0000000f190f3211 */ /* 0x000fca00028f141a */
[----:B------:R1:W3:Y:S01]  /*0820*/  @P3 LDG.E R27, desc[UR8][R14.64+0x4] ;  /* 0x000004080e1b3981 */ /* 0x0002e2000c1e1900 */
[----:B0-----:R-:W-:-:S05]  /*0830*/  VIADD R29, R13, 0x1 ;  /* 0x000000010d1d7836 */ /* 0x001fca0000000000 */
[----:B------:R-:W-:-:S04]  /*0840*/  ISETP.GE.AND P3, PT, R29, UR10, PT ;  /* 0x0000000a1d007c0c */ /* 0x000fc8000bf66270 */
[----:B------:R-:W-:-:S04]  /*0850*/  ISETP.GT.AND P3, PT, R13, -0x2, !P3 ;  /* 0xfffffffe0d00780c */ /* 0x000fc80005f64270 */
[----:B------:R-:W-:Y:S02]  /*0860*/  PLOP3.LUT P4, PT, P3, P4, PT, 0x80, 0x8 ;  /* 0x000000000008781c */ /* 0x000fe40001f89070 */
[----:B------:R-:W-:-:S11]  /*0870*/  PLOP3.LUT P0, PT, P1, P0, PT, 0x80, 0x8 ;  /* 0x000000000008781c */ /* 0x000fd60000f01070 */
[----:B-1----:R-:W0:Y:S01]  /*0880*/  @P4 LDC.64 R14, c[0x0][0x380] ;  /* 0x0000e000ff0e4b82 */ /* 0x002e220000000a00 */
[----:B------:R-:W-:Y:S01]  /*0890*/  PLOP3.LUT P2, PT, P3, P2, PT, 0x80, 0x8 ;  /* 0x000000000008781c */ /* 0x000fe20001f45070 */
[----:B------:R-:W-:Y:S02]  /*08a0*/  @P0 IMAD R22, R22, UR11, RZ ;  /* 0x0000000b16160c24 */ /* 0x000fe4000f8e02ff */
[----:B------:R-:W-:Y:S02]  /*08b0*/  @P4 IMAD R25, R29, UR11, R20 ;  /* 0x0000000b1d194c24 */ /* 0x000fe4000f8e0214 */
[----:B------:R-:W-:Y:S01]  /*08c0*/  FMUL R17, R24, R17 ;  /* 0x0000001118117220 */ /* 0x000fe20000400000 */
[----:B------:R-:W-:Y:S02]  /*08d0*/  @P0 SHF.R.S32.HI R24, RZ, 0x1f, R22 ;  /* 0x0000001fff180819 */ /* 0x000fe40000011416 */
[----:B------:R-:W-:Y:S02]  /*08e0*/  @P0 IADD3 R22, P1, PT, R23, R22, RZ ;  /* 0x0000001617160210 */ /* 0x000fe40007f3e0ff */
[----:B------:R-:W-:-:S02]  /*08f0*/  I2FP.F32.S32 R28, R20 ;  /* 0x00000014001c7245 */ /* 0x000fc40000201400 */
[----:B------:R-:W-:Y:S01]  /*0900*/  @P0 LEA.HI.X.SX32 R23, R23, R24, 0x1, P1 ;  /* 0x0000001817170211 */ /* 0x000fe200008f0eff */
[----:B0-----:R-:W-:-:S04]  /*0910*/  @P4 IMAD.WIDE R14, R25, 0x4, R14 ;  /* 0x00000004190e4825 */ /* 0x001fc800078e020e */
[----:B------:R-:W-:Y:S01]  /*0920*/  @P2 IMAD R25, R29, UR11, RZ ;  /* 0x0000000b1d192c24 */ /* 0x000fe2000f8e02ff */
[----:B------:R-:W-:-:S04]  /*0930*/  I2FP.F32.S32 R29, R29 ;  /* 0x0000001d001d7245 */ /* 0x000fc80000201400 */
[----:B------:R-:W-:Y:S02]  /*0940*/  @P2 SHF.R.S32.HI R26, RZ, 0x1f, R25 ;  /* 0x0000001fff1a2819 */ /* 0x000fe40000011419 */
[C---:B------:R-:W-:Y:S02]  /*0950*/  @P2 IADD3 R25, P1, PT, R20.reuse, R25, RZ ;  /* 0x0000001914192210 */ /* 0x040fe40007f3e0ff */
[----:B------:R-:W-:Y:S02]  /*0960*/  MOV R24, RZ ;  /* 0x000000ff00187202 */ /* 0x000fe40000000f00 */
[----:B------:R-:W-:Y:S02]  /*0970*/  @P2 LEA.HI.X.SX32 R26, R20, R26, 0x1, P1 ;  /* 0x0000001a141a2211 */ /* 0x000fe400008f0eff */
[----:B------:R-:W-:Y:S01]  /*0980*/  I2FP.F32.S32 R20, R19 ;  /* 0x0000001300147245 */ /* 0x000fe20000201400 */
[----:B------:R-:W-:Y:S01]  /*0990*/  FADD R19, R21, -R28 ;  /* 0x8000001c15137221 */ /* 0x000fe20000000000 */
[----:B------:R-:W-:Y:S01]  /*09a0*/  FADD R28, -R11, R29 ;  /* 0x0000001d0b1c7221 */ /* 0x000fe20000000100 */
[----:B------:R0:W4:Y:S02]  /*09b0*/  @P4 LDG.E R24, desc[UR8][R14.64] ;  /* 0x000000080e184981 */ /* 0x000124000c1e1900 */
[----:B------:R-:W-:Y:S01]  /*09c0*/  FADD R21, -R21, R20 ;  /* 0x0000001415157221 */ /* 0x000fe20000000100 */
[----:B0-----:R-:W-:Y:S01]  /*09d0*/  FMUL R14, R19, R28 ;  /* 0x0000001c130e7220 */ /* 0x001fe20000400000 */
[----:B------:R-:W-:-:S03]  /*09e0*/  IMAD.MOV.U32 R20, RZ, RZ, RZ ;  /* 0x000000ffff147224 */ /* 0x000fc600078e00ff */
[----:B---3--:R-:W-:Y:S01]  /*09f0*/  FMUL R14, R14, R27 ;  /* 0x0000001b0e0e7220 */ /* 0x008fe20000400000 */
[----:B------:R-:W-:-:S04]  /*0a00*/  FMUL R27, R21, R28 ;  /* 0x0000001c151b7220 */ /* 0x000fc80000400000 */
[----:B--2---:R-:W-:Y:S02]  /*0a10*/  FFMA R27, R27, R18, R14 ;  /* 0x000000121b1b7223 */ /* 0x004fe4000000000e */
[----:B------:R-:W0:Y:S02]  /*0a20*/  @P0 LDC.64 R14, c[0x0][0x380] ;  /* 0x0000e000ff0e0b82 */ /* 0x000e240000000a00 */
[----:B0-----:R-:W-:-:S04]  /*0a30*/  @P0 LEA R28, P1, R22, R14, 0x2 ;  /* 0x0000000e161c0211 */ /* 0x001fc800078210ff */
[----:B------:R-:W-:Y:S02]  /*0a40*/  @P0 LEA.HI.X R29, R22, R15, R23, 0x2, P1 ;  /* 0x0000000f161d0211 */ /* 0x000fe400008f1417 */
[----:B------:R-:W0:Y:S01]  /*0a50*/  @P2 LDC.64 R14, c[0x0][0x380] ;  /* 0x0000e000ff0e2b82 */ /* 0x000e220000000a00 */
[----:B------:R-:W-:Y:S02]  /*0a60*/  HFMA2 R18, -RZ, RZ, 0, 0 ;  /* 0x00000000ff127431 */ /* 0x000fe400000001ff */
[----:B------:R-:W2:Y:S05]  /*0a70*/  @P0 LDG.E R20, desc[UR8][R28.64+0x4] ;  /* 0x000004081c140981 */ /* 0x000eaa000c1e1900 */
[----:B------:R-:W1:Y:S01]  /*0a80*/  LDC.64 R22, c[0x0][0x398] ;  /* 0x0000e600ff167b82 */ /* 0x000e620000000a00 */
[----:B0-----:R-:W-:-:S04]  /*0a90*/  @P2 LEA R14, P1, R25, R14, 0x2 ;  /* 0x0000000e190e2211 */ /* 0x001fc800078210ff */
[----:B------:R-:W-:-:S05]  /*0aa0*/  @P2 LEA.HI.X R15, R25, R15, R26, 0x2, P1 ;  /* 0x0000000f190f2211 */ /* 0x000fca00008f141a */
[----:B------:R0:W3:Y:S02]  /*0ab0*/  @P2 LDG.E R18, desc[UR8][R14.64+0x4] ;  /* 0x000004080e122981 */ /* 0x0000e4000c1e1900 */
[----:B0-----:R-:W0:Y:S01]  /*0ac0*/  LDC.64 R14, c[0x0][0x390] ;  /* 0x0000e400ff0e7b82 */ /* 0x001e220000000a00 */
[----:B-1----:R-:W-:-:S06]  /*0ad0*/  IMAD.WIDE.U32 R22, R10, 0x4, R22 ;  /* 0x000000040a167825 */ /* 0x002fcc00078e0016 */
[----:B------:R-:W5:Y:S01]  /*0ae0*/  LDG.E R22, desc[UR8][R22.64] ;  /* 0x0000000816167981 */ /* 0x000f62000c1e1900 */
[----:B0-----:R-:W-:-:S05]  /*0af0*/  IMAD.WIDE R14, R8, 0x4, R14 ;  /* 0x00000004080e7825 */ /* 0x001fca00078e020e */
[----:B------:R-:W5:Y:S04]  /*0b00*/  LDG.E R25, desc[UR8][R14.64] ;  /* 0x000000080e197981 */ /* 0x000f68000c1e1900 */
[----:B------:R0:W5:Y:S02]  /*0b10*/  LDG.E R26, desc[UR8][R14.64+0x4] ;  /* 0x000004080e1a7981 */ /* 0x000164000c1e1900 */
[----:B0-----:R-:W-:Y:S01]  /*0b20*/  IMAD.MOV.U32 R14, RZ, RZ, R6 ;  /* 0x000000ffff0e7224 */ /* 0x001fe200078e0006 */
[----:B------:R-:W-:-:S05]  /*0b30*/  MOV R15, R9 ;  /* 0x00000009000f7202 */ /* 0x000fca0000000f00 */
[----:B------:R-:W5:Y:S01]  /*0b40*/  LDG.E R23, desc[UR8][R14.64] ;  /* 0x000000080e177981 */ /* 0x000f62000c1e1900 */
[----:B------:R-:W-:-:S05]  /*0b50*/  I2FP.F32.S32 R28, R13 ;  /* 0x0000000d001c7245 */ /* 0x000fca0000201400 */
[----:B------:R-:W-:Y:S01]  /*0b60*/  FADD R28, R11, -R28 ;  /* 0x8000001c0b1c7221 */ /* 0x000fe20000000000 */
[----:B------:R-:W-:-:S03]  /*0b70*/  UIADD3 UR5, UPT, UPT, UR5, 0x2, URZ ;  /* 0x0000000205057890 */ /* 0x000fc6000fffe0ff */
[-C--:B------:R-:W-:Y:S01]  /*0b80*/  FMUL R21, R21, R28.reuse ;  /* 0x0000001c15157220 */ /* 0x080fe20000400000 */
[----:B------:R-:W-:Y:S01]  /*0b90*/  FMUL R28, R19, R28 ;  /* 0x0000001c131c7220 */ /* 0x000fe20000400000 */
[----:B------:R-:W-:Y:S02]  /*0ba0*/  UISETP.NE.AND UP0, UPT, UR5, URZ, UPT ;  /* 0x000000ff0500728c */ /* 0x000fe4000bf05270 */
[----:B----4-:R-:W-:Y:S01]  /*0bb0*/  FFMA R21, R21, R24, R27 ;  /* 0x0000001815157223 */ /* 0x010fe2000000001b */
[----:B------:R-:W-:Y:S01]  /*0bc0*/  IADD3 R6, P0, PT, R6, 0x8, RZ ;  /* 0x0000000806067810 */ /* 0x000fe20007f1e0ff */
[----:B------:R-:W-:Y:S01]  /*0bd0*/  VIADD R4, R4, 0x2 ;  /* 0x0000000204047836 */ /* 0x000fe20000000000 */
[----:B------:R-:W-:Y:S01]  /*0be0*/  IADD3 R10, PT, PT, R10, 0x2, RZ ;  /* 0x000000020a0a7810 */ /* 0x000fe20007ffe0ff */
[----:B------:R-:W-:Y:S01]  /*0bf0*/  VIADD R7, R7, 0x4 ;  /* 0x0000000407077836 */ /* 0x000fe20000000000 */
[----:B------:R-:W-:Y:S01]  /*0c00*/  IADD3.X R9, PT, PT, RZ, R9, RZ, P0, !PT ;  /* 0x00000009ff097210 */ /* 0x000fe200007fe4ff */
[----:B------:R-:W-:-:S02]  /*0c10*/  VIADD R8, R8, 0x2 ;  /* 0x0000000208087836 */ /* 0x000fc40000000000 */
[----:B--2---:R-:W-:Y:S01]  /*0c20*/  FFMA R17, R17, R20, R16 ;  /* 0x0000001411117223 */ /* 0x004fe20000000010 */
[----:B---3--:R-:W-:-:S03]  /*0c30*/  FFMA R18, R28, R18, R21 ;  /* 0x000000121c127223 */ /* 0x008fc60000000015 */
[----:B-----5:R-:W-:-:S04]  /*0c40*/  FMUL R17, R17, R22 ;  /* 0x0000001611117220 */ /* 0x020fc80000400000 */
[----:B------:R-:W-:Y:S01]  /*0c50*/  FFMA R17, R25, R17, R12 ;  /* 0x0000001119117223 */ /* 0x000fe2000000000c */
[----:B------:R-:W-:-:S04]  /*0c60*/  FMUL R23, R18, R23 ;  /* 0x0000001712177220 */ /* 0x000fc80000400000 */
[----:B------:R-:W-:Y:S01]  /*0c70*/  FFMA R12, R26, R23, R17 ;  /* 0x000000171a0c7223 */ /* 0x000fe20000000011 */
[----:B------:R-:W-:Y:S06]  /*0c80*/  BRA.U UP0, `(.L_x_24) ;  /* 0xfffffff500907547 */ /* 0x000fec000b83ffff */
[----:B------:R-:W0:Y:S02]  /*0c90*/  LDCU UR5, c[0x0][0x3b8] ;  /* 0x00007700ff0577ac */ /* 0x000e240008000800 */
[----:B0-----:R-:W-:-:S12]  /*0ca0*/  ULOP3.LUT UR5, UR5, 0x7ffffffe, URZ, 0xc0, !UPT ;  /* 0x7ffffffe05057892 */ /* 0x001fd8000f8ec0ff */
.L_x_23:
[----:B------:R-:W0:Y:S02]  /*0cb0*/  LDC R4, c[0x0][0x3b8] ;  /* 0x0000ee00ff047b82 */ /* 0x000e240000000800 */
[----:B0-----:R-:W-:-:S04]  /*0cc0*/  LOP3.LUT R6, R4, 0x1, RZ, 0xc0, !PT ;  /* 0x0000000104067812 */ /* 0x001fc800078ec0ff */
[----:B------:R-:W-:-:S13]  /*0cd0*/  ISETP.NE.U32.AND P0, PT, R6, 0x1, PT ;  /* 0x000000010600780c */ /* 0x000fda0003f05070 */
[----:B------:R-:W-:Y:S05]  /*0ce0*/  @P0 BRA `(.L_x_25) ;  /* 0x0000000400540947 */ /* 0x000fea0003800000 */
[----:B------:R-:W0:Y:S01]  /*0cf0*/  LDCU UR6, c[0x0][0x3b4] ;  /* 0x00007680ff0677ac */ /* 0x000e220008000800 */
[----:B------:R-:W1:Y:S01]  /*0d00*/  LDC.64 R10, c[0x0][0x388] ;  /* 0x0000e200ff0a7b82 */ /* 0x000e620000000a00 */
[----:B0-----:R-:W-:Y:S01]  /*0d10*/  IMAD R7, R0, UR6, R3 ;  /* 0x0000000600077c24 */ /* 0x001fe2000f8e0203 */
[----:B------:R-:W0:Y:S03]  /*0d20*/  LDCU.64 UR6, c[0x0][0x3a8] ;  /* 0x00007500ff0677ac */ /* 0x000e260008000a00 */
[----:B------:R-:W-:-:S04]  /*0d30*/  IMAD R7, R7, R4, UR4 ;  /* 0x0000000407077e24 */ /* 0x000fc8000f8e0204 */
[----:B------:R-:W-:-:S05]  /*0d40*/  IMAD R6, R7, R4, UR5 ;  /* 0x0000000507067e24 */ /* 0x000fca000f8e0204 */
[----:B------:R-:W-:-:S05]  /*0d50*/  SHF.L.U32 R7, R6, 0x1, RZ ;  /* 0x0000000106077819 */ /* 0x000fca00000006ff */
[----:B-1----:R-:W-:-:S05]  /*0d60*/  IMAD.WIDE R10, R7, 0x4, R10 ;  /* 0x00000004070a7825 */ /* 0x002fca00078e020a */
[----:B------:R-:W2:Y:S04]  /*0d70*/  LDG.E R8, desc[UR8][R10.64] ;  /* 0x000000080a087981 */ /* 0x000ea8000c1e1900 */
[----:B------:R-:W3:Y:S01]  /*0d80*/  LDG.E R24, desc[UR8][R10.64+0x4] ;  /* 0x000004080a187981 */ /* 0x000ee2000c1e1900 */
[----:B------:R-:W-:Y:S02]  /*0d90*/  VIADD R7, R2, UR5 ;  /* 0x0000000502077c36 */ /* 0x000fe40008000000 */
[----:B------:R-:W-:-:S03]  /*0da0*/  IMAD.MOV.U32 R25, RZ, RZ, RZ ;  /* 0x000000ffff197224 */ /* 0x000fc600078e00ff */
[----:B------:R-:W-:Y:S02]  /*0db0*/  I2FP.F32.S32 R7, R7 ;  /* 0x0000000700077245 */ /* 0x000fe40000201400 */
[----:B------:R-:W-:Y:S01]  /*0dc0*/  MOV R28, RZ ;  /* 0x000000ff001c7202 */ /* 0x000fe20000000f00 */
[----:B--2---:R-:W-:Y:S02]  /*0dd0*/  FADD R21, R5, R8 ;  /* 0x0000000805157221 */ /* 0x004fe40000000000 */
[----:B---3--:R-:W-:Y:S02]  /*0de0*/  FADD R24, R24, R7 ;  /* 0x0000000718187221 */ /* 0x008fe40000000000 */
[----:B------:R-:W0:Y:S08]  /*0df0*/  F2I.FLOOR.NTZ R8, R21 ;  /* 0x0000001500087305 */ /* 0x000e300000207100 */
[----:B------:R-:W1:Y:S01]  /*0e00*/  F2I.FLOOR.NTZ R5, R24 ;  /* 0x0000001800057305 */ /* 0x000e620000207100 */
[C---:B0-----:R-:W-:Y:S01]  /*0e10*/  ISETP.GE.AND P0, PT, R8.reuse, UR6, PT ;  /* 0x0000000608007c0c */ /* 0x041fe2000bf06270 */
[----:B------:R-:W-:-:S03]  /*0e20*/  VIADD R20, R8, 0x1 ;  /* 0x0000000108147836 */ /* 0x000fc60000000000 */
[----:B------:R-:W-:Y:S02]  /*0e30*/  ISETP.GT.AND P0, PT, R8, -0x1, !P0 ;  /* 0xffffffff0800780c */ /* 0x000fe40004704270 */
[----:B------:R-:W-:Y:S02]  /*0e40*/  ISETP.GE.AND P4, PT, R20, UR6, PT ;  /* 0x0000000614007c0c */ /* 0x000fe4000bf86270 */
[C---:B-1----:R-:W-:Y:S02]  /*0e50*/  ISETP.GE.AND P1, PT, R5.reuse, UR7, PT ;  /* 0x0000000705007c0c */ /* 0x042fe4000bf26270 */
[C---:B------:R-:W-:Y:S02]  /*0e60*/  IADD3 R9, PT, PT, R5.reuse, 0x1, RZ ;  /* 0x0000000105097810 */ /* 0x040fe40007ffe0ff */
[----:B------:R-:W-:Y:S02]  /*0e70*/  ISETP.GT.AND P1, PT, R5, -0x1, !P1 ;  /* 0xffffffff0500780c */ /* 0x000fe40004f24270 */
[----:B------:R-:W-:-:S02]  /*0e80*/  ISETP.GE.AND P2, PT, R9, UR7, PT ;  /* 0x0000000709007c0c */ /* 0x000fc4000bf46270 */
[----:B------:R-:W-:Y:S02]  /*0e90*/  PLOP3.LUT P3, PT, P0, P1, PT, 0x80, 0x8 ;  /* 0x000000000008781c */ /* 0x000fe40000763070 */
[----:B------:R-:W-:Y:S02]  /*0ea0*/  ISETP.GT.AND P2, PT, R5, -0x2, !P2 ;  /* 0xfffffffe0500780c */ /* 0x000fe40005744270 */
[----:B------:R-:W-:Y:S02]  /*0eb0*/  ISETP.GT.AND P4, PT, R8, -0x2, !P4 ;  /* 0xfffffffe0800780c */ /* 0x000fe40006784270 */
[----:B------:R-:W-:Y:S02]  /*0ec0*/  PLOP3.LUT P0, PT, P0, P2, PT, 0x80, 0x8 ;  /* 0x000000000008781c */ /* 0x000fe40000705070 */
[----:B------:R-:W-:Y:S02]  /*0ed0*/  PLOP3.LUT P1, PT, P4, P1, PT, 0x80, 0x8 ;  /* 0x000000000008781c */ /* 0x000fe40002723070 */
[----:B------:R-:W-:-:S03]  /*0ee0*/  PLOP3.LUT P2, PT, P4, P2, PT, 0x80, 0x8 ;  /* 0x000000000008781c */ /* 0x000fc60002745070 */
[----:B------:R-:W0:Y:S01]  /*0ef0*/  @P3 LDC.64 R16, c[0x0][0x380] ;  /* 0x0000e000ff103b82 */ /* 0x000e220000000a00 */
[----:B------:R-:W-:-:S05]  /*0f00*/  @P3 IMAD R7, R8, UR7, R5 ;  /* 0x0000000708073c24 */ /* 0x000fca000f8e0205 */
[----:B------:R-:W-:Y:S01]  /*0f10*/  @P0 IMAD R18, R8, UR7, RZ ;  /* 0x0000000708120c24 */ /* 0x000fe2000f8e02ff */
[----:B------:R-:W-:Y:S01]  /*0f20*/  @P0 SHF.R.S32.HI R13, RZ, 0x1f, R5 ;  /* 0x0000001fff0d0819 */ /* 0x000fe20000011405 */
[----:B------:R-:W1:Y:S03]  /*0f30*/  @P0 LDC.64 R10, c[0x0][0x380] ;  /* 0x0000e000ff0a0b82 */ /* 0x000e660000000a00 */
[----:B------:R-:W-:-:S04]  /*0f40*/  @P0 IADD3 R22, P4, PT, R5, R18, RZ ;  /* 0x0000001205160210 */ /* 0x000fc80007f9e0ff */
[----:B------:R-:W-:Y:S01]  /*0f50*/  @P0 LEA.HI.X.SX32 R23, R18, R13, 0x1, P4 ;  /* 0x0000000d12170211 */ /* 0x000fe200020f0eff */
[----:B------:R-:W2:Y:S01]  /*0f60*/  @P1 LDC.64 R14, c[0x0][0x380] ;  /* 0x0000e000ff0e1b82 */ /* 0x000ea20000000a00 */
[----:B------:R-:W-:Y:S02]  /*0f70*/  @P1 IMAD R27, R20, UR7, R5 ;  /* 0x00000007141b1c24 */ /* 0x000fe4000f8e0205 */
[----:B------:R-:W-:Y:S02]  /*0f80*/  HFMA2 R13, -RZ, RZ, 0, 0 ;  /* 0x00000000ff0d7431 */ /* 0x000fe400000001ff */
[----:B0-----:R-:W-:-:S03]  /*0f90*/  @P3 IMAD.WIDE R16, R7, 0x4, R16 ;  /* 0x0000000407103825 */ /* 0x001fc600078e0210 */
[----:B------:R-:W0:Y:S01]  /*0fa0*/  @P2 LDC.64 R18, c[0x0][0x380] ;  /* 0x0000e000ff122b82 */ /* 0x000e220000000a00 */
[----:B------:R-:W-:Y:S01]  /*0fb0*/  @P2 IMAD R29, R20, UR7, RZ ;  /* 0x00000007141d2c24 */ /* 0x000fe2000f8e02ff */
[----:B------:R-:W3:Y:S01]  /*0fc0*/  @P3 LDG.E R13, desc[UR8][R16.64] ;  /* 0x00000008100d3981 */ /* 0x000ee2000c1e1900 */
[----:B-1----:R-:W-:-:S05]  /*0fd0*/  @P0 LEA R10, P4, R22, R10, 0x2 ;  /* 0x0000000a160a0211 */ /* 0x002fca00078810ff */
[----:B------:R-:W1:Y:S01]  /*0fe0*/  LDC R7, c[0x0][0x3b8] ;  /* 0x0000ee00ff077b82 */ /* 0x000e620000000800 */
[----:B------:R-:W-:-:S07]  /*0ff0*/  @P0 LEA.HI.X R11, R22, R11, R23, 0x2, P4 ;  /* 0x0000000b160b0211 */ /* 0x000fce00020f1417 */
[----:B------:R-:W4:Y:S01]  /*1000*/  LDC.64 R22, c[0x0][0x398] ;  /* 0x0000e600ff167b82 */ /* 0x000f220000000a00 */
[----:B--2---:R-:W-:Y:S01]  /*1010*/  @P1 IMAD.WIDE R26, R27, 0x4, R14 ;  /* 0x000000041b1a1825 */ /* 0x004fe200078e020e */
[----:B------:R2:W5:Y:S04]  /*1020*/  @P0 LDG.E R25, desc[UR8][R10.64+0x4] ;  /* 0x000004080a190981 */ /* 0x000568000c1e1900 */
[----:B------:R-:W3:Y:S02]  /*1030*/  @P1 LDG.E R28, desc[UR8][R26.64] ;  /* 0x000000081a1c1981 */ /* 0x000ee4000c1e1900 */
[----:B------:R-:W4:Y:S01]  /*1040*/  LDC.64 R14, c[0x0][0x390] ;  /* 0x0000e400ff0e7b82 */ /* 0x000f220000000a00 */
[----:B--2---:R-:W-:Y:S02]  /*1050*/  @P2 SHF.R.S32.HI R10, RZ, 0x1f, R29 ;  /* 0x0000001fff0a2819 */ /* 0x004fe4000001141d */
[----:B------:R-:W-:Y:S01]  /*1060*/  @P2 IADD3 R29, P0, PT, R5, R29, RZ ;  /* 0x0000001d051d2210 */ /* 0x000fe20007f1e0ff */
[----:B-1----:R-:W-:-:S03]  /*1070*/  IMAD R7, R7, UR4, RZ ;  /* 0x0000000407077c24 */ /* 0x002fc6000f8e02ff */
[----:B------:R-:W-:Y:S01]  /*1080*/  @P2 LEA.HI.X.SX32 R16, R5, R10, 0x1, P0 ;  /* 0x0000000a05102211 */ /* 0x000fe200000f0eff */
[----:B------:R-:W-:Y:S02]  /*1090*/  VIADD R11, R7, UR5 ;  /* 0x00000005070b7c36 */ /* 0x000fe40008000000 */
[----:B------:R-:W-:Y:S01]  /*10a0*/  HFMA2 R7, -RZ, RZ, 0, 0 ;  /* 0x00000000ff077431 */ /* 0x000fe200000001ff */
[----:B0-----:R-:W-:-:S04]  /*10b0*/  @P2 LEA R18, P0, R29, R18, 0x2 ;  /* 0x000000121d122211 */ /* 0x001fc800078010ff */
[----:B------:R-:W-:Y:S01]  /*10c0*/  @P2 LEA.HI.X R19, R29, R19, R16, 0x2, P0 ;  /* 0x000000131d132211 */ /* 0x000fe200000f1410 */
[----:B----4-:R-:W-:-:S04]  /*10d0*/  IMAD.WIDE.U32 R22, R11, 0x4, R22 ;  /* 0x000000040b167825 */ /* 0x010fc800078e0016 */
[----:B------:R-:W2:Y:S01]  /*10e0*/  @P2 LDG.E R7, desc[UR8][R18.64+0x4] ;  /* 0x0000040812072981 */ /* 0x000ea2000c1e1900 */
[----:B------:R-:W-:-:S03]  /*10f0*/  IMAD.WIDE R14, R6, 0x4, R14 ;  /* 0x00000004060e7825 */ /* 0x000fc600078e020e */
[----:B------:R-:W4:Y:S04]  /*1100*/  LDG.E R22, desc[UR8][R22.64] ;  /* 0x0000000816167981 */ /* 0x000f28000c1e1900 */
[----:B------:R-:W4:Y:S01]  /*1110*/  LDG.E R15, desc[UR8][R14.64] ;  /* 0x000000080e0f7981 */ /* 0x000f22000c1e1900 */
[----:B------:R-:W-:Y:S02]  /*1120*/  I2FP.F32.S32 R5, R5 ;  /* 0x0000000500057245 */ /* 0x000fe40000201400 */
[----:B------:R-:W-:Y:S02]  /*1130*/  I2FP.F32.S32 R20, R20 ;  /* 0x0000001400147245 */ /* 0x000fe40000201400 */
[----:B------:R-:W-:Y:S01]  /*1140*/  I2FP.F32.S32 R9, R9 ;  /* 0x0000000900097245 */ /* 0x000fe20000201400 */
[----:B------:R-:W-:-:S02]  /*1150*/  FADD R5, R24, -R5 ;  /* 0x8000000518057221 */ /* 0x000fc40000000000 */
[----:B------:R-:W-:Y:S01]  /*1160*/  FADD R20, -R21, R20 ;  /* 0x0000001415147221 */ /* 0x000fe20000000100 */
[----:B------:R-:W-:Y:S01]  /*1170*/  I2FP.F32.S32 R8, R8 ;  /* 0x0000000800087245 */ /* 0x000fe20000201400 */
[----:B------:R-:W-:Y:S02]  /*1180*/  FADD R9, -R24, R9 ;  /* 0x0000000918097221 */ /* 0x000fe40000000100 */
[-C--:B------:R-:W-:Y:S02]  /*1190*/  FMUL R6, R5, R20.reuse ;  /* 0x0000001405067220 */ /* 0x080fe40000400000 */
[----:B------:R-:W-:Y:S01]  /*11a0*/  FMUL R20, R9, R20 ;  /* 0x0000001409147220 */ /* 0x000fe20000400000 */
[----:B------:R-:W-:-:S04]  /*11b0*/  FADD R8, R21, -R8 ;  /* 0x8000000815087221 */ /* 0x000fc80000000000 */
[-C--:B------:R-:W-:Y:S01]  /*11c0*/  FMUL R5, R5, R8.reuse ;  /* 0x0000000805057220 */ /* 0x080fe20000400000 */
[----:B-----5:R-:W-:Y:S01]  /*11d0*/  FMUL R25, R6, R25 ;  /* 0x0000001906197220 */ /* 0x020fe20000400000 */
[----:B------:R-:W-:-:S03]  /*11e0*/  FMUL R6, R9, R8 ;  /* 0x0000000809067220 */ /* 0x000fc60000400000 */
[----:B---3--:R-:W-:-:S04]  /*11f0*/  FFMA R13, R20, R13, R25 ;  /* 0x0000000d140d7223 */ /* 0x008fc80000000019 */
[----:B------:R-:W-:-:S04]  /*1200*/  FFMA R6, R6, R28, R13 ;  /* 0x0000001c06067223 */ /* 0x000fc8000000000d */
[----:B--2---:R-:W-:-:S04]  /*1210*/  FFMA R5, R5, R7, R6 ;  /* 0x0000000705057223 */ /* 0x004fc80000000006 */
[----:B----4-:R-:W-:-:S04]  /*1220*/  FMUL R5, R5, R22 ;  /* 0x0000001605057220 */ /* 0x010fc80000400000 */
[----:B------:R-:W-:-:S07]  /*1230*/  FFMA R12, R15, R5, R12 ;  /* 0x000000050f0c7223 */ /* 0x000fce000000000c */
.L_x_25:
[----:B------:R-:W-:-:S06]  /*1240*/  UIADD3 UR4, UPT, UPT, UR4, 0x1, URZ ;  /* 0x0000000104047890 */ /* 0x000fcc000fffe0ff */
[----:B------:R-:W-:-:S13]  /*1250*/  ISETP.NE.AND P0, PT, R4, UR4, PT ;  /* 0x0000000404007c0c */ /* 0x000fda000bf05270 */
[----:B------:R-:W-:Y:S05]  /*1260*/  @P0 BRA `(.L_x_26) ;  /* 0xffffffec00bc0947 */ /* 0x000fea000383ffff */
.L_x_22:
[----:B------:R-:W0:Y:S01]  /*1270*/  LDC.64 R4, c[0x0][0x3a0] ;  /* 0x0000e800ff047b82 */ /* 0x000e220000000a00 */
[----:B------:R-:W1:Y:S02]  /*1280*/  LDCU UR4, c[0x0][0x3b4] ;  /* 0x00007680ff0477ac */ /* 0x000e640008000800 */
[----:B-1----:R-:W-:-:S04]  /*1290*/  IMAD R3, R0, UR4, R3 ;  /* 0x0000000400037c24 */ /* 0x002fc8000f8e0203 */
[----:B0-----:R-:W-:-:S05]  /*12a0*/  IMAD.WIDE R2, R3, 0x4, R4 ;  /* 0x0000000403027825 */ /* 0x001fca00078e0204 */
[----:B------:R-:W-:Y:S01]  /*12b0*/  STG.E desc[UR8][R2.64], R12 ;  /* 0x0000000c02007986 */ /* 0x000fe2000c101908 */
[----:B------:R-:W-:Y:S05]  /*12c0*/  EXIT ;  /* 0x000000000000794d */ /* 0x000fea0003800000 */
.L_x_27:
        /* <DEDUP_REMOVED lines=11> */
.L_x_45:


//--------------------- .text._Z16deform_conv2d_v1PfS_S_S_iiiiiii --------------------------
	.section	.text._Z16deform_conv2d_v1PfS_S_S_iiiiiii,"ax",@progbits
	.align	128
        .global         _Z16deform_conv2d_v1PfS_S_S_iiiiiii
        .type           _Z16deform_conv2d_v1PfS_S_S_iiiiiii,@function
        .size           _Z16deform_conv2d_v1PfS_S_S_iiiiiii,(.L_x_46 - _Z16deform_conv2d_v1PfS_S_S_iiiiiii)
        .other          _Z16deform_conv2d_v1PfS_S_S_iiiiiii,@"STO_CUDA_ENTRY STV_DEFAULT"
_Z16deform_conv2d_v1PfS_S_S_iiiiiii:
.text._Z16deform_conv2d_v1PfS_S_S_iiiiiii:
        /* <DEDUP_REMOVED lines=22> */
.L_x_32:
[----:B------:R-:W0:Y:S01]  /*0160*/  LDC R7, c[0x0][0x3b0] ;  /* 0x0000ec00ff077b82 */ /* 0x000e220000000800 */
[----:B------:R-:W1:Y:S01]  /*0170*/  LDCU.64 UR6, c[0x0][0x3b0] ;  /* 0x00007600ff0677ac */ /* 0x000e620008000a00 */
[----:B------:R-:W-:-:S06]  /*0180*/  UMOV UR5, URZ ;  /* 0x000000ff00057c82 */ /* 0x000fcc0008000000 */
[----:B------:R-:W1:Y:S01]  /*0190*/  LDC R5, c[0x0][0x3b8] ;  /* 0x0000ee00ff057b82 */ /* 0x000e620000000800 */
[C---:B0-----:R-:W-:Y:S01]  /*01a0*/  ISETP.NE.AND P0, PT, R7.reuse, 0x1, PT ;  /* 0x000000010700780c */ /* 0x041fe20003f05270 */
[----:B------:R-:W-:Y:S02]  /*01b0*/  IMAD R11, R7, UR4, RZ ;  /* 0x00000004070b7c24 */ /* 0x000fe4000f8e02ff */
[----:B-1----:R-:W-:-:S05]  /*01c0*/  IMAD R5, R0, UR7, -R5 ;  /* 0x0000000700057c24 */ /* 0x002fca000f8e0a05 */
[----:B------:R-:W-:-:S04]  /*01d0*/  IADD3 R5, PT, PT, R5, UR4, RZ ;  /* 0x0000000405057c10 */ /* 0x000fc8000fffe0ff */
[----:B------:R-:W-:Y:S01]  /*01e0*/  I2FP.F32.S32 R5, R5 ;  /* 0x0000000500057245 */ /* 0x000fe20000201400 */
[----:B------:R-:W-:Y:S06]  /*01f0*/  @!P0 BRA `(.L_x_29) ;  /* 0x00000008008c8947 */ /* 0x000fec0003800000 */
[----:B------:R-:W0:Y:S01]  /*0200*/  LDC.64 R8, c[0x0][0x390] ;  /* 0x0000e400ff087b82 */ /* 0x000e220000000a00 */
[----:B------:R-:W1:Y:S01]  /*0210*/  LDCU UR12, c[0x0][0x3ac] ;  /* 0x00007580ff0c77ac */ /* 0x000e620008000800 */
[----:B------:R-:W-:Y:S02]  /*0220*/  USHF.L.U32 UR7, UR6, 0x1, URZ ;  /* 0x0000000106077899 */ /* 0x000fe400080006ff */
[----:B------:R-:W-:Y:S01]  /*0230*/  ULOP3.LUT UR5, UR6, 0x7ffffffe, URZ, 0xc0, !UPT ;  /* 0x7ffffffe06057892 */ /* 0x000fe2000f8ec0ff */
[----:B------:R-:W2:Y:S03]  /*0240*/  LDCU.64 UR10, c[0x0][0x3a0] ;  /* 0x00007400ff0a77ac */ /* 0x000ea60008000a00 */
[----:B------:R-:W-:Y:S01]  /*0250*/  UIADD3 UR5, UPT, UPT, -UR5, URZ, URZ ;  /* 0x000000ff05057290 */ /* 0x000fe2000fffe1ff */
[----:B-1----:R-:W-:-:S04]  /*0260*/  IMAD R4, R0, UR12, R3 ;  /* 0x0000000c00047c24 */ /* 0x002fc8000f8e0203 */
[----:B------:R-:W-:Y:S01]  /*0270*/  IMAD R7, R4, R7, UR4 ;  /* 0x0000000404077e24 */ /* 0x000fe2000f8e0207 */
[----:B------:R-:W-:Y:S01]  /*0280*/  MOV R4, R2 ;  /* 0x0000000200047202 */ /* 0x000fe20000000f00 */
[----:B0-----:R-:W-:-:S04]  /*0290*/  IMAD.WIDE.U32 R8, R11, 0x4, R8 ;  /* 0x000000040b087825 */ /* 0x001fc800078e0008 */
[----:B------:R-:W-:Y:S01]  /*02a0*/  IMAD R7, R7, UR7, RZ ;  /* 0x0000000707077c24 */ /* 0x000fe2000f8e02ff */
[----:B------:R-:W-:Y:S01]  /*02b0*/  IADD3 R10, P0, PT, R8, 0x4, RZ ;  /* 0x00000004080a7810 */ /* 0x000fe20007f1e0ff */
[----:B------:R-:W-:-:S04]  /*02c0*/  IMAD.MOV.U32 R8, RZ, RZ, R11 ;  /* 0x000000ffff087224 */ /* 0x000fc800078e000b */
[----:B--2---:R-:W-:-:S08]  /*02d0*/  IMAD.X R9, RZ, RZ, R9, P0 ;  /* 0x000000ffff097224 */ /* 0x004fd000000e0609 */
.L_x_30:
[----:B------:R-:W0:Y:S02]  /*02e0*/  LDC.64 R26, c[0x0][0x388] ;  /* 0x0000e200ff1a7b82 */ /* 0x000e240000000a00 */
[----:B0-----:R-:W-:-:S05]  /*02f0*/  IMAD.WIDE R26, R7, 0x4, R26 ;  /* 0x00000004071a7825 */ /* 0x001fca00078e021a */
[----:B------:R-:W2:Y:S04]  /*0300*/  LDG.E R17, desc[UR8][R26.64+0x4] ;  /* 0x000004081a117981 */ /* 0x000ea8000c1e1900 */
[----:B------:R-:W3:Y:S01]  /*0310*/  LDG.E R12, desc[UR8][R26.64] ;  /* 0x000000081a0c7981 */ /* 0x000ee2000c1e1900 */
[----:B------:R-:W-:-:S03]  /*0320*/  I2FP.F32.S32 R14, R4 ;  /* 0x00000004000e7245 */ /* 0x000fc60000201400 */
[----:B------:R-:W4:Y:S04]  /*0330*/  LDG.E R19, desc[UR8][R26.64+0xc] ;  /* 0x00000c081a137981 */ /* 0x000f28000c1e1900 */
[----:B------:R0:W5:Y:S02]  /*0340*/  LDG.E R18, desc[UR8][R26.64+0x8] ;  /* 0x000008081a127981 */ /* 0x000164000c1e1900 */
[----:B0-----:R-:W-:Y:S02]  /*0350*/  IMAD.MOV.U32 R27, RZ, RZ, RZ ;  /* 0x000000ffff1b7224 */ /* 0x001fe400078e00ff */
[----:B--2---:R-:W-:-:S04]  /*0360*/  FADD R17, R17, R14 ;  /* 0x0000000e11117221 */ /* 0x004fc80000000000 */
[----:B------:R-:W0:Y:S01]  /*0370*/  F2I.FLOOR.NTZ R25, R17 ;  /* 0x0000001100197305 */ /* 0x000e220000207100 */
[----:B---3--:R-:W-:-:S07]  /*0380*/  FADD R11, R5, R12 ;  /* 0x0000000c050b7221 */ /* 0x008fce0000000000 */
[----:B------:R-:W1:Y:S01]  /*0390*/  F2I.FLOOR.NTZ R16, R11 ;  /* 0x0000000b00107305 */ /* 0x000e620000207100 */
[C---:B0-----:R-:W-:Y:S01]  /*03a0*/  VIADD R21, R25.reuse, 0x1 ;  /* 0x0000000119157836 */ /* 0x041fe20000000000 */
[----:B------:R-:W-:-:S04]  /*03b0*/  ISETP.GE.AND P1, PT, R25, UR11, PT ;  /* 0x0000000b19007c0c */ /* 0x000fc8000bf26270 */
[----:B------:R-:W-:Y:S02]  /*03c0*/  ISETP.GE.AND P0, PT, R21, UR11, PT ;  /* 0x0000000b15007c0c */ /* 0x000fe4000bf06270 */
[C---:B------:R-:W-:Y:S02]  /*03d0*/  ISETP.GT.AND P1, PT, R25.reuse, -0x1, !P1 ;  /* 0xffffffff1900780c */ /* 0x040fe40004f24270 */
[C---:B-1----:R-:W-:Y:S02]  /*03e0*/  ISETP.GE.AND P2, PT, R16.reuse, UR10, PT ;  /* 0x0000000a10007c0c */ /* 0x042fe4000bf46270 */
[----:B------:R-:W-:Y:S02]  /*03f0*/  ISETP.GT.AND P0, PT, R25, -0x2, !P0 ;  /* 0xfffffffe1900780c */ /* 0x000fe40004704270 */
[----:B------:R-:W-:-:S04]  /*0400*/  ISETP.GT.AND P2, PT, R16, -0x1, !P2 ;  /* 0xffffffff1000780c */ /* 0x000fc80005744270 */
[----:B------:R-:W-:Y:S02]  /*0410*/  PLOP3.LUT P3, PT, P2, P0, PT, 0x80, 0x8 ;  /* 0x000000000008781c */ /* 0x000fe40001761070 */
[----:B------:R-:W-:-:S11]  /*0420*/  PLOP3.LUT P2, PT, P2, P1, PT, 0x80, 0x8 ;  /* 0x000000000008781c */ /* 0x000fd60001743070 */
[----:B------:R-:W0:Y:S01]  /*0430*/  @P3 LDC.64 R12, c[0x0][0x380] ;  /* 0x0000e000ff0c3b82 */ /* 0x000e220000000a00 */
[----:B------:R-:W-:-:S07]  /*0440*/  @P3 IMAD R20, R16, UR11, RZ ;  /* 0x0000000b10143c24 */ /* 0x000fce000f8e02ff */
[----:B------:R-:W1:Y:S01]  /*0450*/  @P2 LDC.64 R14, c[0x0][0x380] ;  /* 0x0000e000ff0e2b82 */ /* 0x000e620000000a00 */
[----:B------:R-:W-:Y:S02]  /*0460*/  @P3 SHF.R.S32.HI R23, RZ, 0x1f, R25 ;  /* 0x0000001fff173819 */ /* 0x000fe40000011419 */
[----:B------:R-:W-:-:S04]  /*0470*/  @P3 IADD3 R22, P4, PT, R25, R20, RZ ;  /* 0x0000001419163210 */ /* 0x000fc80007f9e0ff */
[----:B------:R-:W-:Y:S01]  /*0480*/  @P3 LEA.HI.X.SX32 R23, R20, R23, 0x1, P4 ;  /* 0x0000001714173211 */ /* 0x000fe200020f0eff */
[----:B------:R-:W-:Y:S01]  /*0490*/  @P2 IMAD R29, R16, UR11, R25 ;  /* 0x0000000b101d2c24 */ /* 0x000fe2000f8e0219 */
[----:B0-----:R-:W-:-:S04]  /*04a0*/  @P3 LEA R12, P4, R22, R12, 0x2 ;  /* 0x0000000c160c3211 */ /* 0x001fc800078810ff */
[----:B------:R-:W-:Y:S02]  /*04b0*/  @P3 LEA.HI.X R13, R22, R13, R23, 0x2, P4 ;  /* 0x0000000d160d3211 */ /* 0x000fe400020f1417 */
[----:B------:R-:W-:Y:S01]  /*04c0*/  CS2R R22, SRZ ;  /* 0x0000000000167805 */ /* 0x000fe2000001ff00 */
[----:B-1----:R-:W-:-:S05]  /*04d0*/  @P2 IMAD.WIDE R28, R29, 0x4, R14 ;  /* 0x000000041d1c2825 */ /* 0x002fca00078e020e */
[----:B------:R0:W2:Y:S04]  /*04e0*/  @P3 LDG.E R23, desc[UR8][R12.64+0x4] ;  /* 0x000004080c173981 */ /* 0x0000a8000c1e1900 */
[----:B------:R-:W3:Y:S01]  /*04f0*/  @P2 LDG.E R27, desc[UR8][R28.64] ;  /* 0x000000081c1b2981 */ /* 0x000ee2000c1e1900 */
[----:B------:R-:W-:-:S04]  /*0500*/  IADD3 R24, PT, PT, R16, 0x1, RZ ;  /* 0x0000000110187810 */ /* 0x000fc80007ffe0ff */
[----:B------:R-:W-:-:S04]  /*0510*/  ISETP.GE.AND P2, PT, R24, UR10, PT ;  /* 0x0000000a18007c0c */ /* 0x000fc8000bf46270 */
[----:B------:R-:W-:-:S04]  /*0520*/  ISETP.GT.AND P2, PT, R16, -0x2, !P2 ;  /* 0xfffffffe1000780c */ /* 0x000fc80005744270 */
[----:B------:R-:W-:Y:S01]  /*0530*/  PLOP3.LUT P1, PT, P2, P1, PT, 0x80, 0x8 ;  /* 0x000000000008781c */ /* 0x000fe20001723070 */
[----:B0-----:R-:W-:-:S12]  /*0540*/  VIADD R12, R4, 0x1 ;  /* 0x00000001040c7836 */ /* 0x001fd80000000000 */
[----:B------:R-:W0:Y:S01]  /*0550*/  @P1 LDC.64 R14, c[0x0][0x380] ;  /* 0x0000e000ff0e1b82 */ /* 0x000e220000000a00 */
[----:B------:R-:W-:Y:S01]  /*0560*/  I2FP.F32.S32 R12, R12 ;  /* 0x0000000c000c7245 */ /* 0x000fe20000201400 */
[----:B------:R-:W-:-:S04]  /*0570*/  @P1 IMAD R20, R24, UR11, R25 ;  /* 0x0000000b18141c24 */ /* 0x000fc8000f8e0219 */
[----:B----4-:R-:W-:Y:S01]  /*0580*/  FADD R19, R19, R12 ;  /* 0x0000000c13137221 */ /* 0x010fe20000000000 */
[----:B-----5:R-:W-:-:S03]  /*0590*/  FADD R18, R5, R18 ;  /* 0x0000001205127221 */ /* 0x020fc60000000000 */
[----:B------:R-:W1:Y:S01]  /*05a0*/  F2I.FLOOR.NTZ R13, R19 ;  /* 0x00000013000d7305 */ /* 0x000e620000207100 */
[----:B------:R-:W-:Y:S01]  /*05b0*/  I2FP.F32.S32 R26, R21 ;  /* 0x00000015001a7245 */ /* 0x000fe20000201400 */
[----:B0-----:R-:W-:-:S06]  /*05c0*/  @P1 IMAD.WIDE R14, R20, 0x4, R14 ;  /* 0x00000004140e1825 */ /* 0x001fcc00078e020e */
[----:B------:R-:W0:Y:S01]  /*05d0*/  F2I.FLOOR.NTZ R20, R18 ;  /* 0x0000001200147305 */ /* 0x000e220000207100 */
[----:B-1----:R-:W-:Y:S01]  /*05e0*/  VIADD R21, R13, 0x1 ;  /* 0x000000010d157836 */ /* 0x002fe20000000000 */
[----:B------:R1:W4:Y:S01]  /*05f0*/  @P1 LDG.E R22, desc[UR8][R14.64] ;  /* 0x000000080e161981 */ /* 0x000322000c1e1900 */
[----:B------:R-:W-:-:S03]  /*0600*/  I2FP.F32.S32 R12, R25 ;  /* 0x00000019000c7245 */ /* 0x000fc60000201400 */
[----:B------:R-:W-:Y:S02]  /*0610*/  ISETP.GE.AND P1, PT, R21, UR11, PT ;  /* 0x0000000b15007c0c */ /* 0x000fe4000bf26270 */
[----:B------:R-:W-:Y:S02]  /*0620*/  PLOP3.LUT P0, PT, P2, P0, PT, 0x80, 0x8 ;  /* 0x000000000008781c */ /* 0x000fe40001701070 */
[----:B------:R-:W-:Y:S02]  /*0630*/  ISETP.GT.AND P1, PT, R13, -0x2, !P1 ;  /* 0xfffffffe0d00780c */ /* 0x000fe40004f24270 */
[----:B-1----:R-:W-:Y:S02]  /*0640*/  I2FP.F32.S32 R14, R24 ;  /* 0x00000018000e7245 */ /* 0x002fe40000201400 */
[----:B0-----:R-:W-:Y:S01]  /*0650*/  ISETP.GE.AND P3, PT, R20, UR10, PT ;  /* 0x0000000a14007c0c */ /* 0x001fe2000bf66270 */
[----:B------:R-:W-:-:S03]  /*0660*/  FADD R12, R17, -R12 ;  /* 0x8000000c110c7221 */ /* 0x000fc60000000000 */
[----:B------:R-:W-:Y:S01]  /*0670*/  ISETP.GT.AND P2, PT, R20, -0x1, !P3 ;  /* 0xffffffff1400780c */ /* 0x000fe20005f44270 */
[----:B------:R-:W-:-:S03]  /*0680*/  FADD R15, -R11, R14 ;  /* 0x0000000e0b0f7221 */ /* 0x000fc60000000100 */
[----:B------:R-:W-:Y:S01]  /*0690*/  PLOP3.LUT P3, PT, P2, P1, PT, 0x80, 0x8 ;  /* 0x000000000008781c */ /* 0x000fe20001763070 */
[----:B------:R-:W-:Y:S01]  /*06a0*/  FMUL R14, R12, R15 ;  /* 0x0000000f0c0e7220 */ /* 0x000fe20000400000 */
[----:B------:R-:W-:Y:S01]  /*06b0*/  FADD R26, -R17, R26 ;  /* 0x0000001a111a7221 */ /* 0x000fe20000000100 */
[----:B------:R-:W-:-:S05]  /*06c0*/  @P0 IMAD R24, R24, UR11, RZ ;  /* 0x0000000b18180c24 */ /* 0x000fca000f8e02ff */
[----:B------:R-:W-:Y:S02]  /*06d0*/  @P0 SHF.R.S32.HI R28, RZ, 0x1f, R24 ;  /* 0x0000001fff1c0819 */ /* 0x000fe40000011418 */
[----:B------:R-:W-:-:S04]  /*06e0*/  @P0 IADD3 R24, P4, PT, R25, R24, RZ ;  /* 0x0000001819180210 */ /* 0x000fc80007f9e0ff */
[----:B------:R-:W-:Y:S02]  /*06f0*/  @P0 LEA.HI.X.SX32 R25, R25, R28, 0x1, P4 ;  /* 0x0000001c19190211 */ /* 0x000fe400020f0eff */
[----:B------:R-:W-:-:S05]  /*0700*/  I2FP.F32.S32 R16, R16 ;  /* 0x0000001000107245 */ /* 0x000fca0000201400 */
[----:B------:R-:W-:Y:S01]  /*0710*/  FADD R11, R11, -R16 ;  /* 0x800000100b0b7221 */ /* 0x000fe20000000000 */
[----:B--2---:R-:W-:Y:S01]  /*0720*/  FMUL R23, R14, R23 ;  /* 0x000000170e177220 */ /* 0x004fe20000400000 */
[----:B------:R-:W-:-:S04]  /*0730*/  FMUL R14, R26, R15 ;  /* 0x0000000f1a0e7220 */ /* 0x000fc80000400000 */
[----:B---3--:R-:W-:Y:S01]  /*0740*/  FFMA R27, R14, R27, R23 ;  /* 0x0000001b0e1b7223 */ /* 0x008fe20000000017 */
[----:B------:R-:W-:Y:S01]  /*0750*/  @P3 IMAD R14, R20, UR11, RZ ;  /* 0x0000000b140e3c24 */ /* 0x000fe2000f8e02ff */
[----:B------:R-:W-:-:S04]  /*0760*/  @P3 SHF.R.S32.HI R15, RZ, 0x1f, R13 ;  /* 0x0000001fff0f3819 */ /* 0x000fc8000001140d */
[----:B------:R-:W-:-:S04]  /*0770*/  @P3 IADD3 R17, P4, PT, R13, R14, RZ ;  /* 0x0000000e0d113210 */ /* 0x000fc80007f9e0ff */
[----:B------:R-:W-:Y:S02]  /*0780*/  @P3 LEA.HI.X.SX32 R28, R14, R15, 0x1, P4 ;  /* 0x0000000f0e1c3211 */ /* 0x000fe400020f0eff */
[----:B------:R-:W0:Y:S01]  /*0790*/  @P3 LDC.64 R14, c[0x0][0x380] ;  /* 0x0000e000ff0e3b82 */ /* 0x000e220000000a00 */
[----:B------:R-:W-:Y:S01]  /*07a0*/  HFMA2 R23, -RZ, RZ, 0, 0 ;  /* 0x00000000ff177431 */ /* 0x000fe200000001ff */
[----:B0-----:R-:W-:-:S04]  /*07b0*/  @P3 LEA R16, P4, R17, R14, 0x2 ;  /* 0x0000000e11103211 */ /* 0x001fc800078810ff */
[----:B------:R-:W-:Y:S02]  /*07c0*/  @P3 LEA.HI.X R17, R17, R15, R28, 0x2, P4 ;  /* 0x0000000f11113211 */ /* 0x000fe400020f141c */
[----:B------:R-:W0:Y:S03]  /*07d0*/  @P0 LDC.64 R14, c[0x0][0x380] ;  /* 0x0000e000ff0e0b82 */ /* 0x000e260000000a00 */
[----:B------:R1:W2:Y:S01]  /*07e0*/  @P3 LDG.E R23, desc[UR8][R16.64+0x4] ;  /* 0x0000040810173981 */ /* 0x0002a2000c1e1900 */
[----:B------:R-:W-:-:S04]  /*07f0*/  ISETP.GE.AND P3, PT, R13, UR11, PT ;  /* 0x0000000b0d007c0c */ /* 0x000fc8000bf66270 */
[----:B------:R-:W-:-:S04]  /*0800*/  ISETP.GT.AND P3, PT, R13, -0x1, !P3 ;  /* 0xffffffff0d00780c */ /* 0x000fc80005f64270 */
[----:B------:R-:W-:Y:S01]  /*0810*/  PLOP3.LUT P2, PT, P2, P3, PT, 0x80, 0x8 ;  /* 0x000000000008781c */ /* 0x000fe20001747070 */
[----:B------:R-:W-:-:S04]  /*0820*/  FMUL R26, R26, R11 ;  /* 0x0000000b1a1a7220 */ /* 0x000fc80000400000 */
[----:B----4-:R-:W-:Y:S01]  /*0830*/  FFMA R22, R26, R22, R27 ;  /* 0x000000161a167223 */ /* 0x010fe2000000001b */
[----:B0-----:R-:W-:Y:S01]  /*0840*/  @P0 LEA R14, P4, R24, R14, 0x2 ;  /* 0x0000000e180e0211 */ /* 0x001fe200078810ff */
[----:B------:R-:W-:-:S06]  /*0850*/  VIADD R26, R20, 0x1 ;  /* 0x00000001141a7836 */ /* 0x000fcc0000000000 */
[----:B------:R-:W0:Y:S01]  /*0860*/  @P2 LDC.64 R28, c[0x0][0x380] ;  /* 0x0000e000ff1c2b82 */ /* 0x000e220000000a00 */
[----:B------:R-:W-:Y:S02]  /*0870*/  @P0 LEA.HI.X R15, R24, R15, R25, 0x2, P4 ;  /* 0x0000000f180f0211 */ /* 0x000fe400020f1419 */
[----:B------:R-:W-:-:S06]  /*0880*/  CS2R R24, SRZ ;  /* 0x0000000000187805 */ /* 0x000fcc000001ff00 */
[----:B------:R3:W4:Y:S01]  /*0890*/  @P0 LDG.E R25, desc[UR8][R14.64+0x4] ;  /* 0x000004080e190981 */ /* 0x000722000c1e1900 */
[----:B------:R-:W-:-:S04]  /*08a0*/  ISETP.GE.AND P0, PT, R26, UR10, PT ;  /* 0x0000000a1a007c0c */ /* 0x000fc8000bf06270 */
[----:B------:R-:W-:-:S04]  /*08b0*/  ISETP.GT.AND P0, PT, R20, -0x2, !P0 ;  /* 0xfffffffe1400780c */ /* 0x000fc80004704270 */
[----:B------:R-:W-:Y:S01]  /*08c0*/  PLOP3.LUT P3, PT, P0, P3, PT, 0x80, 0x8 ;  /* 0x000000000008781c */ /* 0x000fe20000767070 */
[----:B-1----:R-:W-:-:S04]  /*08d0*/  @P2 IMAD R17, R20, UR11, R13 ;  /* 0x0000000b14112c24 */ /* 0x002fc8000f8e020d */
[----:B0-----:R-:W-:Y:S02]  /*08e0*/  @P2 IMAD.WIDE R28, R17, 0x4, R28 ;  /* 0x00000004111c2825 */ /* 0x001fe400078e021c */
[----:B------:R-:W0:Y:S08]  /*08f0*/  LDC.64 R16, c[0x0][0x390] ;  /* 0x0000e400ff107b82 */ /* 0x000e300000000a00 */
[----:B---3--:R-:W1:Y:S01]  /*0900*/  @P3 LDC.64 R14, c[0x0][0x380] ;  /* 0x0000e000ff0e3b82 */ /* 0x008e620000000a00 */
[----:B------:R-:W-:Y:S01]  /*0910*/  PLOP3.LUT P1, PT, P0, P1, PT, 0x80, 0x8 ;  /* 0x000000000008781c */ /* 0x000fe20000723070 */
[----:B------:R-:W-:Y:S01]  /*0920*/  @P3 IMAD R27, R26, UR11, R13 ;  /* 0x0000000b1a1b3c24 */ /* 0x000fe2000f8e020d */
[----:B------:R3:W5:Y:S01]  /*0930*/  @P2 LDG.E R24, desc[UR8][R28.64] ;  /* 0x000000081c182981 */ /* 0x000762000c1e1900 */
[----:B------:R-:W-:-:S05]  /*0940*/  I2FP.F32.S32 R20, R20 ;  /* 0x0000001400147245 */ /* 0x000fca0000201400 */
[----:B------:R-:W-:Y:S01]  /*0950*/  FADD R20, R18, -R20 ;  /* 0x8000001412147221 */ /* 0x000fe20000000000 */
[----:B---3--:R-:W-:-:S04]  /*0960*/  I2FP.F32.S32 R29, R26 ;  /* 0x0000001a001d7245 */ /* 0x008fc80000201400 */
[----:B------:R-:W-:Y:S02]  /*0970*/  @P1 IMAD R28, R26, UR11, RZ ;  /* 0x0000000b1a1c1c24 */ /* 0x000fe4000f8e02ff */
[----:B0-----:R-:W-:-:S04]  /*0980*/  IMAD.WIDE.U32 R16, R8, 0x4, R16 ;  /* 0x0000000408107825 */ /* 0x001fc800078e0010 */
[----:B------:R-:W-:Y:S01]  /*0990*/  FADD R18, -R18, R29 ;  /* 0x0000001d12127221 */ /* 0x000fe20000000100 */
[----:B------:R-:W-:Y:S01]  /*09a0*/  I2FP.F32.S32 R29, R13 ;  /* 0x0000000d001d7245 */ /* 0x000fe20000201400 */
[----:B-1----:R-:W-:Y:S01]  /*09b0*/  @P3 IMAD.WIDE R14, R27, 0x4, R14 ;  /* 0x000000041b0e3825 */ /* 0x002fe200078e020e */
[----:B------:R0:W3:Y:S03]  /*09c0*/  LDG.E R17, desc[UR8][R16.64] ;  /* 0x0000000810117981 */ /* 0x0000e6000c1e1900 */
[----:B------:R-:W-:Y:S01]  /*09d0*/  IMAD.MOV.U32 R27, RZ, RZ, RZ ;  /* 0x000000ffff1b7224 */ /* 0x000fe200078e00ff */
[----:B------:R-:W-:Y:S01]  /*09e0*/  I2FP.F32.S32 R26, R21 ;  /* 0x00000015001a7245 */ /* 0x000fe20000201400 */
[----:B------:R-:W-:-:S04]  /*09f0*/  FADD R21, R19, -R29 ;  /* 0x8000001d13157221 */ /* 0x000fc80000000000 */
[----:B------:R1:W3:Y:S01]  /*0a00*/  @P3 LDG.E R27, desc[UR8][R14.64] ;  /* 0x000000080e1b3981 */ /* 0x0002e2000c1e1900 */
[----:B0-----:R-:W-:Y:S02]  /*0a10*/  @P1 IADD3 R16, P0, PT, R13, R28, RZ ;  /* 0x0000001c0d101210 */ /* 0x001fe40007f1e0ff */
[----:B-1----:R-:W-:-:S04]  /*0a20*/  @P1 SHF.R.S32.HI R14, RZ, 0x1f, R28 ;  /* 0x0000001fff0e1819 */ /* 0x002fc8000001141c */
[----:B------:R-:W-:Y:S01]  /*0a30*/  @P1 LEA.HI.X.SX32 R13, R13, R14, 0x1, P0 ;  /* 0x0000000e0d0d1211 */ /* 0x000fe200000f0eff */
[----:B------:R-:W-:-:S04]  /*0a40*/  FMUL R14, R21, R18 ;  /* 0x00000012150e7220 */ /* 0x000fc80000400000 */
[----:B--2---:R-:W-:Y:S02]  /*0a50*/  FMUL R23, R14, R23 ;  /* 0x000000170e177220 */ /* 0x004fe40000400000 */
[----:B------:R-:W0:Y:S02]  /*0a60*/  @P1 LDC.64 R14, c[0x0][0x380] ;  /* 0x0000e000ff0e1b82 */ /* 0x000e240000000a00 */
[----:B0-----:R-:W-:-:S04]  /*0a70*/  @P1 LEA R14, P0, R16, R14, 0x2 ;  /* 0x0000000e100e1211 */ /* 0x001fc800078010ff */
[----:B------:R-:W-:Y:S02]  /*0a80*/  @P1 LEA.HI.X R15, R16, R15, R13, 0x2, P0 ;  /* 0x0000000f100f1211 */ /* 0x000fe400000f140d */
[----:B------:R-:W-:-:S06]  /*0a90*/  MOV R13, RZ ;  /* 0x000000ff000d7202 */ /* 0x000fcc0000000f00 */
[----:B------:R0:W2:Y:S02]  /*0aa0*/  @P1 LDG.E R13, desc[UR8][R14.64+0x4] ;  /* 0x000004080e0d1981 */ /* 0x0000a4000c1e1900 */
[----:B0-----:R-:W-:Y:S02]  /*0ab0*/  IMAD.MOV.U32 R14, RZ, RZ, R10 ;  /* 0x000000ffff0e7224 */ /* 0x001fe400078e000a */
[----:B------:R-:W-:-:S05]  /*0ac0*/  IMAD.MOV.U32 R15, RZ, RZ, R9 ;  /* 0x000000ffff0f7224 */ /* 0x000fca00078e0009 */
[----:B------:R-:W2:Y:S01]  /*0ad0*/  LDG.E R16, desc[UR8][R14.64] ;  /* 0x000000080e107981 */ /* 0x000ea2000c1e1900 */
[----:B------:R-:W-:Y:S01]  /*0ae0*/  FADD R19, -R19, R26 ;  /* 0x0000001a13137221 */ /* 0x000fe20000000100 */
[----:B------:R-:W-:-:S03]  /*0af0*/  UIADD3 UR5, UPT, UPT, UR5, 0x2, URZ ;  /* 0x0000000205057890 */ /* 0x000fc6000fffe0ff */
[C---:B------:R-:W-:Y:S01]  /*0b00*/  FMUL R18, R19.reuse, R18 ;  /* 0x0000001213127220 */ /* 0x040fe20000400000 */
[----:B------:R-:W-:Y:S01]  /*0b10*/  FMUL R11, R12, R11 ;  /* 0x0000000b0c0b7220 */ /* 0x000fe20000400000 */
[----:B------:R-:W-:Y:S01]  /*0b20*/  FMUL R19, R19, R20 ;  /* 0x0000001413137220 */ /* 0x000fe20000400000 */
[----:B------:R-:W-:Y:S01]  /*0b30*/  UISETP.NE.AND UP0, UPT, UR5, URZ, UPT ;  /* 0x000000ff0500728c */ /* 0x000fe2000bf05270 */
[----:B-----5:R-:W-:Y:S01]  /*0b40*/  FFMA R18, R18, R24, R23 ;  /* 0x0000001812127223 */ /* 0x020fe20000000017 */
[----:B----4-:R-:W-:Y:S01]  /*0b50*/  FFMA R11, R11, R25, R22 ;  /* 0x000000190b0b7223 */ /* 0x010fe20000000016 */
[----:B------:R-:W-:Y:S01]  /*0b60*/  FMUL R21, R21, R20 ;  /* 0x0000001415157220 */ /* 0x000fe20000400000 */
[----:B------:R-:W-:Y:S01]  /*0b70*/  IADD3 R10, P0, PT, R10, 0x8, RZ ;  /* 0x000000080a0a7810 */ /* 0x000fe20007f1e0ff */
[----:B------:R-:W-:Y:S01]  /*0b80*/  VIADD R8, R8, 0x2 ;  /* 0x0000000208087836 */ /* 0x000fe20000000000 */
[----:B------:R-:W-:Y:S02]  /*0b90*/  IADD3 R4, PT, PT, R4, 0x2, RZ ;  /* 0x0000000204047810 */ /* 0x000fe40007ffe0ff */
[----:B------:R-:W-:Y:S01]  /*0ba0*/  IADD3 R7, PT, PT, R7, 0x4, RZ ;  /* 0x0000000407077810 */ /* 0x000fe20007ffe0ff */
[----:B------:R-:W-:-:S02]  /*0bb0*/  IMAD.X R9, RZ, RZ, R9, P0 ;  /* 0x000000ffff097224 */ /* 0x000fc400000e0609 */
[----:B---3--:R-:W-:Y:S01]  /*0bc0*/  FFMA R6, R11, R17, R6 ;  /* 0x000000110b067223 */ /* 0x008fe20000000006 */
[----:B------:R-:W-:-:S04]  /*0bd0*/  FFMA R18, R19, R27, R18 ;  /* 0x0000001b13127223 */ /* 0x000fc80000000012 */
[----:B--2---:R-:W-:-:S04]  /*0be0*/  FFMA R13, R21, R13, R18 ;  /* 0x0000000d150d7223 */ /* 0x004fc80000000012 */
[----:B------:R-:W-:Y:S01]  /*0bf0*/  FFMA R6, R13, R16, R6 ;  /* 0x000000100d067223 */ /* 0x000fe20000000006 */
[----:B------:R-:W-:Y:S06]  /*0c00*/  BRA.U UP0, `(.L_x_30) ;  /* 0xfffffff500b47547 */ /* 0x000fec000b83ffff */
[----:B------:R-:W0:Y:S02]  /*0c10*/  LDCU UR5, c[0x0][0x3b0] ;  /* 0x00007600ff0577ac */ /* 0x000e240008000800 */
[----:B0-----:R-:W-:-:S12]  /*0c20*/  ULOP3.LUT UR5, UR5, 0x7ffffffe, URZ, 0xc0, !UPT ;  /* 0x7ffffffe05057892 */ /* 0x001fd8000f8ec0ff */
.L_x_29:
[----:B------:R-:W0:Y:S02]  /*0c30*/  LDC R7, c[0x0][0x3b0] ;  /* 0x0000ec00ff077b82 */ /* 0x000e240000000800 */
[----:B0-----:R-:W-:-:S13]  /*0c40*/  LOP3.LUT P0, RZ, R7, 0x1, RZ, 0xc0, !PT ;  /* 0x0000000107ff7812 */ /* 0x001fda000780c0ff */
[----:B------:R-:W-:Y:S05]  /*0c50*/  @!P0 BRA `(.L_x_31) ;  /* 0x0000000400448947 */ /* 0x000fea0003800000 */
[----:B------:R-:W0:Y:S01]  /*0c60*/  LDCU UR6, c[0x0][0x3ac] ;  /* 0x00007580ff0677ac */ /* 0x000e220008000800 */
[----:B------:R-:W1:Y:S08]  /*0c70*/  LDC.64 R8, c[0x0][0x388] ;  /* 0x0000e200ff087b82 */ /* 0x000e700000000a00 */
[----:B------:R-:W2:Y:S01]  /*0c80*/  LDC R23, c[0x0][0x3b0] ;  /* 0x0000ec00ff177b82 */ /* 0x000ea20000000800 */
[----:B0-----:R-:W-:Y:S01]  /*0c90*/  IMAD R4, R0, UR6, R3 ;  /* 0x0000000600047c24 */ /* 0x001fe2000f8e0203 */
[----:B------:R-:W0:Y:S03]  /*0ca0*/  LDCU.64 UR6, c[0x0][0x3a0] ;  /* 0x00007400ff0677ac */ /* 0x000e260008000a00 */
[----:B------:R-:W-:-:S04]  /*0cb0*/  IMAD R4, R4, R7, UR4 ;  /* 0x0000000404047e24 */ /* 0x000fc8000f8e0207 */
[----:B------:R-:W-:-:S05]  /*0cc0*/  IMAD R4, R4, R7, UR5 ;  /* 0x0000000504047e24 */ /* 0x000fca000f8e0207 */
[----:B------:R-:W-:-:S05]  /*0cd0*/  SHF.L.U32 R11, R4, 0x1, RZ ;  /* 0x00000001040b7819 */ /* 0x000fca00000006ff */
[----:B-1----:R-:W-:-:S05]  /*0ce0*/  IMAD.WIDE R8, R11, 0x4, R8 ;  /* 0x000000040b087825 */ /* 0x002fca00078e0208 */
[----:B------:R-:W3:Y:S04]  /*0cf0*/  LDG.E R17, desc[UR8][R8.64+0x4] ;  /* 0x0000040808117981 */ /* 0x000ee8000c1e1900 */
[----:B------:R-:W4:Y:S01]  /*0d00*/  LDG.E R20, desc[UR8][R8.64] ;  /* 0x0000000808147981 */ /* 0x000f22000c1e1900 */
[----:B------:R-:W-:Y:S02]  /*0d10*/  VIADD R4, R2, UR5 ;  /* 0x0000000502047c36 */ /* 0x000fe40008000000 */
[----:B------:R-:W-:-:S03]  /*0d20*/  HFMA2 R24, -RZ, RZ, 0, 0 ;  /* 0x00000000ff187431 */ /* 0x000fc600000001ff */
[----:B------:R-:W-:-:S05]  /*0d30*/  I2FP.F32.S32 R4, R4 ;  /* 0x0000000400047245 */ /* 0x000fca0000201400 */
[----:B---3--:R-:W-:Y:S01]  /*0d40*/  FADD R17, R17, R4 ;  /* 0x0000000411117221 */ /* 0x008fe20000000000 */
[----:B----4-:R-:W-:-:S03]  /*0d50*/  FADD R20, R5, R20 ;  /* 0x0000001405147221 */ /* 0x010fc60000000000 */
[----:B------:R-:W1:Y:S08]  /*0d60*/  F2I.FLOOR.NTZ R16, R17 ;  /* 0x0000001100107305 */ /* 0x000e700000207100 */
[----:B------:R-:W3:Y:S01]  /*0d70*/  F2I.FLOOR.NTZ R19, R20 ;  /* 0x0000001400137305 */ /* 0x000ee20000207100 */
[C---:B-1----:R-:W-:Y:S02]  /*0d80*/  IADD3 R18, PT, PT, R16.reuse, 0x1, RZ ;  /* 0x0000000110127810 */ /* 0x042fe40007ffe0ff */
[----:B0-----:R-:W-:-:S02]  /*0d90*/  ISETP.GE.AND P3, PT, R16, UR7, PT ;  /* 0x0000000710007c0c */ /* 0x001fc4000bf66270 */
[----:B------:R-:W-:Y:S02]  /*0da0*/  ISETP.GE.AND P2, PT, R18, UR7, PT ;  /* 0x0000000712007c0c */ /* 0x000fe4000bf46270 */
[C---:B------:R-:W-:Y:S02]  /*0db0*/  ISETP.GT.AND P3, PT, R16.reuse, -0x1, !P3 ;  /* 0xffffffff1000780c */ /* 0x040fe40005f64270 */
[C---:B---3--:R-:W-:Y:S01]  /*0dc0*/  ISETP.GE.AND P0, PT, R19.reuse, UR6, PT ;  /* 0x0000000613007c0c */ /* 0x048fe2000bf06270 */
[C---:B------:R-:W-:Y:S01]  /*0dd0*/  VIADD R21, R19.reuse, 0x1 ;  /* 0x0000000113157836 */ /* 0x040fe20000000000 */
[----:B------:R-:W-:Y:S02]  /*0de0*/  ISETP.GT.AND P2, PT, R16, -0x2, !P2 ;  /* 0xfffffffe1000780c */ /* 0x000fe40005744270 */
[----:B------:R-:W-:Y:S02]  /*0df0*/  ISETP.GT.AND P0, PT, R19, -0x1, !P0 ;  /* 0xffffffff1300780c */ /* 0x000fe40004704270 */
[----:B------:R-:W-:-:S02]  /*0e00*/  ISETP.GE.AND P1, PT, R21, UR6, PT ;  /* 0x0000000615007c0c */ /* 0x000fc4000bf26270 */
[----:B------:R-:W-:Y:S02]  /*0e10*/  PLOP3.LUT P4, PT, P0, P3, PT, 0x80, 0x8 ;  /* 0x000000000008781c */ /* 0x000fe40000787070 */
[----:B------:R-:W-:Y:S02]  /*0e20*/  PLOP3.LUT P0, PT, P0, P2, PT, 0x80, 0x8 ;  /* 0x000000000008781c */ /* 0x000fe40000705070 */
[----:B------:R-:W-:-:S04]  /*0e30*/  ISETP.GT.AND P1, PT, R19, -0x2, !P1 ;  /* 0xfffffffe1300780c */ /* 0x000fc80004f24270 */
[----:B------:R-:W-:Y:S02]  /*0e40*/  PLOP3.LUT P3, PT, P1, P3, PT, 0x80, 0x8 ;  /* 0x000000000008781c */ /* 0x000fe40000f67070 */
[----:B------:R-:W-:-:S03]  /*0e50*/  PLOP3.LUT P1, PT, P1, P2, PT, 0x80, 0x8 ;  /* 0x000000000008781c */ /* 0x000fc60000f25070 */
[----:B------:R-:W0:Y:S01]  /*0e60*/  @P4 LDC.64 R14, c[0x0][0x380] ;  /* 0x0000e000ff0e4b82 */ /* 0x000e220000000a00 */
[C-C-:B------:R-:W-:Y:S01]  /*0e70*/  @P4 IMAD R9, R19.reuse, UR7, R16.reuse ;  /* 0x0000000713094c24 */ /* 0x140fe2000f8e0210 */
[----:B------:R-:W-:Y:S01]  /*0e80*/  @P0 SHF.R.S32.HI R8, RZ, 0x1f, R16 ;  /* 0x0000001fff080819 */ /* 0x000fe20000011410 */
[----:B------:R-:W-:-:S05]  /*0e90*/  @P0 IMAD R25, R19, UR7, RZ ;  /* 0x0000000713190c24 */ /* 0x000fca000f8e02ff */
[----:B------:R-:W1:Y:S01]  /*0ea0*/  @P0 LDC.64 R10, c[0x0][0x380] ;  /* 0x0000e000ff0a0b82 */ /* 0x000e620000000a00 */
[----:B------:R-:W-:-:S04]  /*0eb0*/  @P0 IADD3 R22, P2, PT, R16, R25, RZ ;  /* 0x0000001910160210 */ /* 0x000fc80007f5e0ff */
[----:B------:R-:W-:-:S03]  /*0ec0*/  @P0 LEA.HI.X.SX32 R25, R25, R8, 0x1, P2 ;  /* 0x0000000819190211 */ /* 0x000fc600010f0eff */
[----:B------:R-:W3:Y:S08]  /*0ed0*/  @P3 LDC.64 R12, c[0x0][0x380] ;  /* 0x0000e000ff0c3b82 */ /* 0x000ef00000000a00 */
[----:B------:R-:W4:Y:S01]  /*0ee0*/  @P1 LDC.64 R4, c[0x0][0x380] ;  /* 0x0000e000ff041b82 */ /* 0x000f220000000a00 */
[----:B0-----:R-:W-:-:S04]  /*0ef0*/  @P4 IMAD.WIDE R14, R9, 0x4, R14 ;  /* 0x00000004090e4825 */ /* 0x001fc800078e020e */
[C---:B------:R-:W-:Y:S01]  /*0f00*/  @P3 IMAD R27, R21.reuse, UR7, R16 ;  /* 0x00000007151b3c24 */ /* 0x040fe2000f8e0210 */
[----:B------:R-:W5:Y:S01]  /*0f10*/  @P4 LDG.E R24, desc[UR8][R14.64] ;  /* 0x000000080e184981 */ /* 0x000f62000c1e1900 */
[C---:B-1----:R-:W-:Y:S01]  /*0f20*/  @P0 LEA R10, P2, R22.reuse, R10, 0x2 ;  /* 0x0000000a160a0211 */ /* 0x042fe200078410ff */
[----:B------:R-:W0:Y:S03]  /*0f30*/  LDC.64 R8, c[0x0][0x390] ;  /* 0x0000e400ff087b82 */ /* 0x000e260000000a00 */
[----:B------:R-:W-:Y:S01]  /*0f40*/  @P0 LEA.HI.X R11, R22, R11, R25, 0x2, P2 ;  /* 0x0000000b160b0211 */ /* 0x000fe200010f1419 */
[----:B------:R-:W-:Y:S02]  /*0f50*/  IMAD.MOV.U32 R22, RZ, RZ, RZ ;  /* 0x000000ffff167224 */ /* 0x000fe400078e00ff */
[----:B------:R-:W-:-:S04]  /*0f60*/  @P1 IMAD R25, R21, UR7, RZ ;  /* 0x0000000715191c24 */ /* 0x000fc8000f8e02ff */
[----:B------:R1:W5:Y:S01]  /*0f70*/  @P0 LDG.E R22, desc[UR8][R10.64+0x4] ;  /* 0x000004080a160981 */ /* 0x000362000c1e1900 */
[----:B------:R-:W-:Y:S02]  /*0f80*/  @P1 SHF.R.S32.HI R29, RZ, 0x1f, R25 ;  /* 0x0000001fff1d1819 */ /* 0x000fe40000011419 */
[----:B------:R-:W-:Y:S01]  /*0f90*/  @P1 IADD3 R25, P0, PT, R16, R25, RZ ;  /* 0x0000001910191210 */ /* 0x000fe20007f1e0ff */
[----:B---3--:R-:W-:-:S03]  /*0fa0*/  @P3 IMAD.WIDE R12, R27, 0x4, R12 ;  /* 0x000000041b0c3825 */ /* 0x008fc600078e020c */
[----:B------:R-:W-:Y:S01]  /*0fb0*/  @P1 LEA.HI.X.SX32 R26, R16, R29, 0x1, P0 ;  /* 0x0000001d101a1211 */ /* 0x000fe200000f0eff */
[----:B--2---:R-:W-:Y:S01]  /*0fc0*/  IMAD R27, R23, UR4, RZ ;  /* 0x00000004171b7c24 */ /* 0x004fe2000f8e02ff */
[----:B------:R-:W-:Y:S01]  /*0fd0*/  MOV R23, RZ ;  /* 0x000000ff00177202 */ /* 0x000fe20000000f00 */
[----:B-1----:R-:W-:Y:S01]  /*0fe0*/  HFMA2 R10, -RZ, RZ, 0, 0 ;  /* 0x00000000ff0a7431 */ /* 0x002fe200000001ff */
[----:B----4-:R-:W-:Y:S01]  /*0ff0*/  @P1 LEA R4, P0, R25, R4, 0x2 ;  /* 0x0000000419041211 */ /* 0x010fe200078010ff */
[----:B------:R-:W-:-:S03]  /*1000*/  VIADD R15, R27, UR5 ;  /* 0x000000051b0f7c36 */ /* 0x000fc60008000000 */
[----:B------:R-:W-:Y:S01]  /*1010*/  @P1 LEA.HI.X R5, R25, R5, R26, 0x2, P0 ;  /* 0x0000000519051211 */ /* 0x000fe200000f141a */
[----:B------:R-:W2:Y:S01]  /*1020*/  @P3 LDG.E R23, desc[UR8][R12.64] ;  /* 0x000000080c173981 */ /* 0x000ea2000c1e1900 */
[----:B0-----:R-:W-:-:S03]  /*1030*/  IMAD.WIDE.U32 R8, R15, 0x4, R8 ;  /* 0x000000040f087825 */ /* 0x001fc600078e0008 */
[----:B------:R0:W3:Y:S04]  /*1040*/  @P1 LDG.E R10, desc[UR8][R4.64+0x4] ;  /* 0x00000408040a1981 */ /* 0x0000e8000c1e1900 */
        /* <DEDUP_REMOVED lines=11> */
[-C--:B0-----:R-:W-:Y:S01]  /*1100*/  FMUL R5, R18, R19.reuse ;  /* 0x0000001312057220 */ /* 0x081fe20000400000 */
[----:B------:R-:W-:Y:S01]  /*1110*/  FMUL R16, R16, R19 ;  /* 0x0000001310107220 */ /* 0x000fe20000400000 */
[----:B-----5:R-:W-:-:S04]  /*1120*/  FMUL R22, R11, R22 ;  /* 0x000000160b167220 */ /* 0x020fc80000400000 */
[----:B------:R-:W-:-:S04]  /*1130*/  FFMA R22, R21, R24, R22 ;  /* 0x0000001815167223 */ /* 0x000fc80000000016 */
[----:B--2---:R-:W-:-:S04]  /*1140*/  FFMA R5, R5, R23, R22 ;  /* 0x0000001705057223 */ /* 0x004fc80000000016 */
[----:B---3--:R-:W-:-:S04]  /*1150*/  FFMA R5, R16, R10, R5 ;  /* 0x0000000a10057223 */ /* 0x008fc80000000005 */
[----:B----4-:R-:W-:-:S07]  /*1160*/  FFMA R6, R5, R9, R6 ;  /* 0x0000000905067223 */ /* 0x010fce0000000006 */
.L_x_31:
[----:B------:R-:W-:-:S06]  /*1170*/  UIADD3 UR4, UPT, UPT, UR4, 0x1, URZ ;  /* 0x0000000104047890 */ /* 0x000fcc000fffe0ff */
[----:B------:R-:W-:-:S13]  /*1180*/  ISETP.NE.AND P0, PT, R7, UR4, PT ;  /* 0x0000000407007c0c */ /* 0x000fda000bf05270 */
[----:B------:R-:W-:Y:S05]  /*1190*/  @P0 BRA `(.L_x_32) ;  /* 0xffffffec00f00947 */ /* 0x000fea000383ffff */
.L_x_28:
[----:B------:R-:W0:Y:S01]  /*11a0*/  LDC.64 R4, c[0x0][0x398] ;  /* 0x0000e600ff047b82 */ /* 0x000e220000000a00 */
[----:B------:R-:W1:Y:S02]  /*11b0*/  LDCU UR4, c[0x0][0x3ac] ;  /* 0x00007580ff0477ac */ /* 0x000e640008000800 */
[----:B-1----:R-:W-:-:S04]  /*11c0*/  IMAD R3, R0, UR4, R3 ;  /* 0x0000000400037c24 */ /* 0x002fc8000f8e0203 */
[----:B0-----:R-:W-:-:S05]  /*11d0*/  IMAD.WIDE R2, R3, 0x4, R4 ;  /* 0x0000000403027825 */ /* 0x001fca00078e0204 */
[----:B------:R-:W-:Y:S01]  /*11e0*/  STG.E desc[UR8][R2.64], R6 ;  /* 0x0000000602007986 */ /* 0x000fe2000c101908 */
[----:B------:R-:W-:Y:S05]  /*11f0*/  EXIT ;  /* 0x000000000000794d */ /* 0x000fea0003800000 */
.L_x_33:
        /* <DEDUP_REMOVED lines=16> */
.L_x_46:


//--------------------- .text._Z15standard_conv2dPfS_S_iiiiiii --------------------------
	.section	.text._Z15standard_conv2dPfS_S_iiiiiii,"ax",@progbits
	.align	128
        .global         _Z15standard_conv2dPfS_S_iiiiiii
        .type           _Z15standard_conv2dPfS_S_iiiiiii,@function
        .size           _Z15standard_conv2dPfS_S_iiiiiii,(.L_x_47 - _Z15standard_conv2dPfS_S_iiiiiii)
        .other          _Z15standard_conv2dPfS_S_iiiiiii,@"STO_CUDA_ENTRY STV_DEFAULT"
_Z15standard_conv2dPfS_S_iiiiiii:
.text._Z15standard_conv2dPfS_S_iiiiiii:
        /* <DEDUP_REMOVED lines=18> */
[--C-:B-1----:R-:W-:Y:S02]  /*0120*/  IMAD R6, R2, UR5, -R4.reuse ;  /* 0x0000000502067c24 */ /* 0x102fe4000f8e0a04 */
[----:B------:R-:W-:-:S06]  /*0130*/  IMAD R4, R3, UR5, -R4 ;  /* 0x0000000503047c24 */ /* 0x000fcc000f8e0a04 */
[----:B--2---:R-:W-:Y:S05]  /*0140*/  BRA.U !UP0, `(.L_x_34) ;  /* 0x0000000d083c7547 */ /* 0x004fea000b800000 */
[----:B------:R-:W-:Y:S01]  /*0150*/  SHF.R.S32.HI R5, RZ, 0x1f, R4 ;  /* 0x0000001fff057819 */ /* 0x000fe20000011404 */
[----:B------:R-:W-:Y:S01]  /*0160*/  IMAD.MOV.U32 R0, RZ, RZ, RZ ;  /* 0x000000ffff007224 */ /* 0x000fe200078e00ff */
[----:B------:R-:W-:Y:S02]  /*0170*/  ULOP3.LUT UR7, UR4, 0x7, URZ, 0xc0, !UPT ;  /* 0x0000000704077892 */ /* 0x000fe4000f8ec0ff */
[----:B------:R-:W-:Y:S02]  /*0180*/  ULOP3.LUT UR8, UR4, 0x3, URZ, 0xc0, !UPT ;  /* 0x0000000304087892 */ /* 0x000fe4000f8ec0ff */
[----:B------:R-:W-:-:S03]  /*0190*/  ULOP3.LUT UR5, UR4, 0x7ffffff8, URZ, 0xc0, !UPT ;  /* 0x7ffffff804057892 */ /* 0x000fc6000f8ec0ff */
[----:B------:R-:W-:-:S09]  /*01a0*/  UMOV UR4, URZ ;  /* 0x000000ff00047c82 */ /* 0x000fd20008000000 */
.L_x_41:
[----:B------:R-:W0:Y:S01]  /*01b0*/  LDCU UR6, c[0x0][0x3a8] ;  /* 0x00007500ff0677ac */ /* 0x000e220008000800 */
[----:B------:R-:W-:Y:S02]  /*01c0*/  VIADD R7, R6, UR4 ;  /* 0x0000000406077c36 */ /* 0x000fe40008000000 */
[----:B------:R-:W-:Y:S01]  /*01d0*/  IMAD.MOV.U32 R17, RZ, RZ, RZ ;  /* 0x000000ffff117224 */ /* 0x000fe200078e00ff */
[----:B------:R-:W1:Y:S01]  /*01e0*/  LDCU.64 UR12, c[0x0][0x398] ;  /* 0x00007300ff0c77ac */ /* 0x000e620008000a00 */
[----:B0-----:R-:W-:Y:S02]  /*01f0*/  UISETP.GE.U32.AND UP1, UPT, UR6, 0x8, UPT ;  /* 0x000000080600788c */ /* 0x001fe4000bf26070 */
[----:B------:R-:W-:Y:S01]  /*0200*/  UIMAD UR9, UR4, UR6, URZ ;  /* 0x00000006040972a4 */ /* 0x000fe2000f8e02ff */
[----:B-1----:R-:W-:Y:S01]  /*0210*/  ISETP.GE.AND P0, PT, R7, UR12, PT ;  /* 0x0000000c07007c0c */ /* 0x002fe2000bf06270 */
[----:B------:R-:W-:-:S03]  /*0220*/  UIADD3 UR4, UPT, UPT, UR4, 0x1, URZ ;  /* 0x0000000104047890 */ /* 0x000fc6000fffe0ff */
[C---:B------:R-:W-:Y:S01]  /*0230*/  ISETP.GT.AND P0, PT, R7.reuse, -0x1, !P0 ;  /* 0xffffffff0700780c */ /* 0x040fe20004704270 */
[----:B------:R-:W-:Y:S01]  /*0240*/  IMAD R7, R7, UR13, RZ ;  /* 0x0000000d07077c24 */ /* 0x000fe2000f8e02ff */
[----:B------:R-:W-:Y:S01]  /*0250*/  UISETP.NE.AND UP0, UPT, UR4, UR6, UPT ;  /* 0x000000060400728c */ /* 0x000fe2000bf05270 */
[----:B------:R-:W-:Y:S10]  /*0260*/  BRA.U !UP1, `(.L_x_35) ;  /* 0x0000000509447547 */ /* 0x000ff4000b800000 */
[----:B------:R-:W0:Y:S01]  /*0270*/  LDC.64 R10, c[0x0][0x380] ;  /* 0x0000e000ff0a7b82 */ /* 0x000e220000000a00 */
[----:B------:R-:W-:Y:S01]  /*0280*/  SHF.R.S32.HI R18, RZ, 0x1f, R7 ;  /* 0x0000001fff127819 */ /* 0x000fe20000011407 */
[----:B------:R-:W-:Y:S01]  /*0290*/  IMAD.MOV.U32 R19, RZ, RZ, RZ ;  /* 0x000000ffff137224 */ /* 0x000fe200078e00ff */
[----:B------:R-:W1:Y:S05]  /*02a0*/  LDCU UR6, c[0x0][0x39c] ;  /* 0x00007380ff0677ac */ /* 0x000e6a0008000800 */
[----:B------:R-:W2:Y:S02]  /*02b0*/  LDC.64 R8, c[0x0][0x388] ;  /* 0x0000e200ff087b82 */ /* 0x000ea40000000a00 */
.L_x_36:
[----:B------:R-:W-:Y:S01]  /*02c0*/  IMAD.IADD R20, R4, 0x1, R19 ;  /* 0x0000000104147824 */ /* 0x000fe200078e0213 */
[----:B-1----:R-:W-:Y:S01]  /*02d0*/  UMOV UR13, UR6 ;  /* 0x00000006000d7c82 */ /* 0x002fe20008000000 */
[----:B------:R-:W1:Y:S02]  /*02e0*/  LDC.64 R12, c[0x0][0x380] ;  /* 0x0000e000ff0c7b82 */ /* 0x000e640000000a00 */
[C---:B------:R-:W-:Y:S01]  /*02f0*/  VIADD R23, R20.reuse, 0x1 ;  /* 0x0000000114177836 */ /* 0x040fe20000000000 */
[----:B------:R-:W-:-:S04]  /*0300*/  ISETP.GE.AND P2, PT, R20, UR13, PT ;  /* 0x0000000d14007c0c */ /* 0x000fc8000bf46270 */
[----:B------:R-:W-:Y:S01]  /*0310*/  ISETP.GT.AND P2, PT, R20, -0x1, !P2 ;  /* 0xffffffff1400780c */ /* 0x000fe20005744270 */
[----:B------:R-:W3:Y:S03]  /*0320*/  LDC.64 R14, c[0x0][0x388] ;  /* 0x0000e200ff0e7b82 */ /* 0x000ee60000000a00 */
[----:B------:R-:W-:Y:S02]  /*0330*/  PLOP3.LUT P2, PT, P0, P2, PT, 0x80, 0x8 ;  /* 0x000000000008781c */ /* 0x000fe40000745070 */
[----:B------:R-:W-:-:S11]  /*0340*/  ISETP.GE.AND P6, PT, R23, UR13, PT ;  /* 0x0000000d17007c0c */ /* 0x000fd6000bfc6270 */
[----:B------:R-:W-:Y:S02]  /*0350*/  @P2 IMAD.IADD R17, R7, 0x1, R20 ;  /* 0x0000000107112824 */ /* 0x000fe400078e0214 */
[----:B------:R-:W-:Y:S02]  /*0360*/  @P2 VIADD R21, R19, UR9 ;  /* 0x0000000913152c36 */ /* 0x000fe40008000000 */
[----:B-1----:R-:W-:-:S04]  /*0370*/  @P2 IMAD.WIDE R12, R17, 0x4, R12 ;  /* 0x00000004110c2825 */ /* 0x002fc800078e020c */
[----:B---3--:R-:W-:Y:S02]  /*0380*/  @P2 IMAD.WIDE.U32 R16, R21, 0x4, R14 ;  /* 0x0000000415102825 */ /* 0x008fe400078e000e */
[----:B------:R2:W3:Y:S01]  /*0390*/  @P2 LDG.E R21, desc[UR10][R12.64] ;  /* 0x0000000a0c152981 */ /* 0x0004e2000c1e1900 */
[----:B------:R-:W-:Y:S02]  /*03a0*/  ISETP.GT.AND P6, PT, R23, -0x1, !P6 ;  /* 0xffffffff1700780c */ /* 0x000fe400077c4270 */
[----:B------:R-:W-:Y:S01]  /*03b0*/  SHF.R.S32.HI R14, RZ, 0x1f, R19 ;  /* 0x0000001fff0e7819 */ /* 0x000fe20000011413 */
[----:B------:R-:W3:Y:S01]  /*03c0*/  @P2 LDG.E R22, desc[UR10][R16.64] ;  /* 0x0000000a10162981 */ /* 0x000ee2000c1e1900 */
[----:B------:R-:W-:Y:S01]  /*03d0*/  IADD3 R24, P4, PT, R19, UR9, RZ ;  /* 0x0000000913187c10 */ /* 0x000fe2000ff9e0ff */
[----:B------:R-:W-:Y:S01]  /*03e0*/  VIADD R23, R20, 0x2 ;  /* 0x0000000214177836 */ /* 0x000fe20000000000 */
[----:B------:R-:W-:Y:S02]  /*03f0*/  IADD3 R15, P1, P3, R7, R19, R4 ;  /* 0x00000013070f7210 */ /* 0x000fe40007b3e004 */
[----:B------:R-:W-:Y:S01]  /*0400*/  PLOP3.LUT P6, PT, P0, P6, PT, 0x80, 0x8 ;  /* 0x000000000008781c */ /* 0x000fe200007cd070 */
[----:B------:R-:W-:Y:S01]  /*0410*/  IMAD.X R25, RZ, RZ, R14, P4 ;  /* 0x000000ffff197224 */ /* 0x000fe200020e060e */
[----:B------:R-:W-:-:S02]  /*0420*/  IADD3.X R26, PT, PT, R18, R14, R5, P1, P3 ;  /* 0x0000000e121a7210 */ /* 0x000fc40000fe6405 */
[----:B0-----:R-:W-:Y:S02]  /*0430*/  LEA R14, P3, R15, R10, 0x2 ;  /* 0x0000000a0f0e7211 */ /* 0x001fe400078610ff */
[C---:B--2---:R-:W-:Y:S02]  /*0440*/  LEA R12, P4, R24.reuse, R8, 0x2 ;  /* 0x00000008180c7211 */ /* 0x044fe400078810ff */
[----:B------:R-:W-:Y:S02]  /*0450*/  ISETP.GE.AND P1, PT, R23, UR13, PT ;  /* 0x0000000d17007c0c */ /* 0x000fe4000bf26270 */
[----:B------:R-:W-:Y:S02]  /*0460*/  LEA.HI.X R15, R15, R11, R26, 0x2, P3 ;  /* 0x0000000b0f0f7211 */ /* 0x000fe400018f141a */
[----:B------:R-:W-:Y:S02]  /*0470*/  LEA.HI.X R13, R24, R9, R25, 0x2, P4 ;  /* 0x00000009180d7211 */ /* 0x000fe400020f1419 */
[----:B------:R-:W-:-:S02]  /*0480*/  ISETP.GT.AND P1, PT, R23, -0x1, !P1 ;  /* 0xffffffff1700780c */ /* 0x000fc40004f24270 */
[----:B------:R-:W2:Y:S02]  /*0490*/  @P6 LDG.E R23, desc[UR10][R14.64+0x4] ;  /* 0x0000040a0e176981 */ /* 0x000ea4000c1e1900 */
[----:B------:R-:W-:Y:S02]  /*04a0*/  PLOP3.LUT P1, PT, P0, P1, PT, 0x80, 0x8 ;  /* 0x000000000008781c */ /* 0x000fe40000723070 */
[----:B------:R-:W2:Y:S11]  /*04b0*/  @P6 LDG.E R24, desc[UR10][R12.64+0x4] ;  /* 0x0000040a0c186981 */ /* 0x000eb6000c1e1900 */
[----:B------:R-:W4:Y:S04]  /*04c0*/  @P1 LDG.E R17, desc[UR10][R14.64+0x8] ;  /* 0x0000080a0e111981 */ /* 0x000f28000c1e1900 */
[----:B------:R-:W4:Y:S01]  /*04d0*/  @P1 LDG.E R16, desc[UR10][R12.64+0x8] ;  /* 0x0000080a0c101981 */ /* 0x000f22000c1e1900 */
[----:B------:R-:W-:-:S02]  /*04e0*/  VIADD R25, R20, 0x3 ;  /* 0x0000000314197836 */ /* 0x000fc40000000000 */
[----:B---3--:R-:W-:Y:S01]  /*04f0*/  @P2 FFMA R0, R21, R22, R0 ;  /* 0x0000001615002223 */ /* 0x008fe20000000000 */
[C---:B------:R-:W-:Y:S02]  /*0500*/  VIADD R21, R20.reuse, 0x4 ;  /* 0x0000000414157836 */ /* 0x040fe40000000000 */
[----:B------:R-:W-:Y:S01]  /*0510*/  ISETP.GE.AND P2, PT, R25, UR13, PT ;  /* 0x0000000d19007c0c */ /* 0x000fe2000bf46270 */
[C---:B------:R-:W-:Y:S02]  /*0520*/  VIADD R22, R20.reuse, 0x5 ;  /* 0x0000000514167836 */ /* 0x040fe40000000000 */
[----:B------:R-:W-:Y:S02]  /*0530*/  ISETP.GE.AND P4, PT, R21, UR13, PT ;  /* 0x0000000d15007c0c */ /* 0x000fe4000bf86270 */
[----:B------:R-:W-:Y:S02]  /*0540*/  ISETP.GT.AND P2, PT, R25, -0x1, !P2 ;  /* 0xffffffff1900780c */ /* 0x000fe40005744270 */
[----:B------:R-:W-:Y:S01]  /*0550*/  ISETP.GT.AND P4, PT, R21, -0x1, !P4 ;  /* 0xffffffff1500780c */ /* 0x000fe20006784270 */
[----:B------:R-:W-:Y:S01]  /*0560*/  VIADD R21, R20, 0x6 ;  /* 0x0000000614157836 */ /* 0x000fe20000000000 */
[----:B------:R-:W-:-:S02]  /*0570*/  ISETP.GE.AND P3, PT, R22, UR13, PT ;  /* 0x0000000d16007c0c */ /* 0x000fc4000bf66270 */
[----:B------:R-:W-:Y:S01]  /*0580*/  PLOP3.LUT P2, PT, P0, P2, PT, 0x80, 0x8 ;  /* 0x000000000008781c */ /* 0x000fe20000745070 */
[----:B------:R-:W-:Y:S01]  /*0590*/  VIADD R20, R20, 0x7 ;  /* 0x0000000714147836 */ /* 0x000fe20000000000 */
[C---:B------:R-:W-:Y:S02]  /*05a0*/  ISETP.GE.AND P5, PT, R21.reuse, UR13, PT ;  /* 0x0000000d15007c0c */ /* 0x040fe4000bfa6270 */
[----:B------:R-:W-:Y:S02]  /*05b0*/  ISETP.GT.AND P3, PT, R22, -0x1, !P3 ;  /* 0xffffffff1600780c */ /* 0x000fe40005f64270 */
[----:B------:R-:W-:Y:S02]  /*05c0*/  PLOP3.LUT P4, PT, P0, P4, PT, 0x80, 0x8 ;  /* 0x000000000008781c */ /* 0x000fe40000789070 */
[----:B------:R-:W-:Y:S02]  /*05d0*/  ISETP.GT.AND P5, PT, R21, -0x1, !P5 ;  /* 0xffffffff1500780c */ /* 0x000fe40006fa4270 */
[----:B------:R-:W-:Y:S01]  /*05e0*/  PLOP3.LUT P3, PT, P0, P3, PT, 0x80, 0x8 ;  /* 0x000000000008781c */ /* 0x000fe20000767070 */
[----:B--2---:R-:W-:Y:S01]  /*05f0*/  @P6 FFMA R0, R23, R24, R0 ;  /* 0x0000001817006223 */ /* 0x004fe20000000000 */
[----:B------:R-:W-:Y:S01]  /*0600*/  ISETP.GE.AND P6, PT, R20, UR13, PT ;  /* 0x0000000d14007c0c */ /* 0x000fe2000bfc6270 */
[----:B------:R-:W2:Y:S01]  /*0610*/  @P2 LDG.E R21, desc[UR10][R14.64+0xc] ;  /* 0x00000c0a0e152981 */ /* 0x000ea2000c1e1900 */
[----:B------:R-:W-:-:S02]  /*0620*/  PLOP3.LUT P5, PT, P0, P5, PT, 0x80, 0x8 ;  /* 0x000000000008781c */ /* 0x000fc400007ab070 */
[----:B------:R-:W-:Y:S02]  /*0630*/  ISETP.GT.AND P6, PT, R20, -0x1, !P6 ;  /* 0xffffffff1400780c */ /* 0x000fe400077c4270 */
[----:B------:R-:W2:Y:S02]  /*0640*/  @P2 LDG.E R20, desc[UR10][R12.64+0xc] ;  /* 0x00000c0a0c142981 */ /* 0x000ea4000c1e1900 */
[----:B------:R-:W-:Y:S02]  /*0650*/  PLOP3.LUT P6, PT, P0, P6, PT, 0x80, 0x8 ;  /* 0x000000000008781c */ /* 0x000fe400007cd070 */
[----:B------:R-:W3:Y:S04]  /*0660*/  @P4 LDG.E R23, desc[UR10][R14.64+0x10] ;  /* 0x0000100a0e174981 */ /* 0x000ee8000c1e1900 */
[----:B------:R-:W3:Y:S01]  /*0670*/  @P4 LDG.E R22, desc[UR10][R12.64+0x10] ;  /* 0x0000100a0c164981 */ /* 0x000ee2000c1e1900 */
[----:B----4-:R-:W-:-:S03]  /*0680*/  @P1 FFMA R0, R17, R16, R0 ;  /* 0x0000001011001223 */ /* 0x010fc60000000000 */
[----:B------:R-:W4:Y:S04]  /*0690*/  @P3 LDG.E R17, desc[UR10][R14.64+0x14] ;  /* 0x0000140a0e113981 */ /* 0x000f28000c1e1900 */
[----:B------:R-:W4:Y:S04]  /*06a0*/  @P3 LDG.E R16, desc[UR10][R12.64+0x14] ;  /* 0x0000140a0c103981 */ /* 0x000f28000c1e1900 */
[----:B------:R-:W5:Y:S04]  /*06b0*/  @P5 LDG.E R25, desc[UR10][R14.64+0x18] ;  /* 0x0000180a0e195981 */ /* 0x000f68000c1e1900 */
[----:B------:R-:W5:Y:S04]  /*06c0*/  @P5 LDG.E R24, desc[UR10][R12.64+0x18] ;  /* 0x0000180a0c185981 */ /* 0x000f68000c1e1900 */
[----:B------:R-:W5:Y:S04]  /*06d0*/  @P6 LDG.E R27, desc[UR10][R14.64+0x1c] ;  /* 0x00001c0a0e1b6981 */ /* 0x000f68000c1e1900 */
[----:B------:R-:W5:Y:S01]  /*06e0*/  @P6 LDG.E R26, desc[UR10][R12.64+0x1c] ;  /* 0x00001c0a0c1a6981 */ /* 0x000f62000c1e1900 */
[----:B------:R-:W-:-:S05]  /*06f0*/  VIADD R19, R19, 0x8 ;  /* 0x0000000813137836 */ /* 0x000fca0000000000 */
[----:B------:R-:W-:Y:S01]  /*0700*/  ISETP.NE.AND P1, PT, R19, UR5, PT ;  /* 0x0000000513007c0c */ /* 0x000fe2000bf25270 */
[----:B--2---:R-:W-:-:S04]  /*0710*/  @P2 FFMA R0, R21, R20, R0 ;  /* 0x0000001415002223 */ /* 0x004fc80000000000 */
[----:B---3--:R-:W-:-:S04]  /*0720*/  @P4 FFMA R0, R23, R22, R0 ;  /* 0x0000001617004223 */ /* 0x008fc80000000000 */
[----:B----4-:R-:W-:-:S04]  /*0730*/  @P3 FFMA R0, R17, R16, R0 ;  /* 0x0000001011003223 */ /* 0x010fc80000000000 */
[----:B-----5:R-:W-:-:S04]  /*0740*/  @P5 FFMA R0, R25, R24, R0 ;  /* 0x0000001819005223 */ /* 0x020fc80000000000 */
[----:B------:R-:W-:Y:S01]  /*0750*/  @P6 FFMA R0, R27, R26, R0 ;  /* 0x0000001a1b006223 */ /* 0x000fe20000000000 */
[----:B------:R-:W-:Y:S06]  /*0760*/  @P1 BRA `(.L_x_36) ;  /* 0xfffffff800d41947 */ /* 0x000fec000383ffff */
[----:B------:R-:W-:-:S07]  /*0770*/  IMAD.U32 R17, RZ, RZ, UR5 ;  /* 0x00000005ff117e24 */ /* 0x000fce000f8e00ff */
.L_x_35:
[----:B------:R-:W-:-:S09]  /*0780*/  UISETP.NE.AND UP1, UPT, UR7, URZ, UPT ;  /* 0x000000ff0700728c */ /* 0x000fd2000bf25270 */
[----:B------:R-:W-:Y:S05]  /*0790*/  BRA.U !UP1, `(.L_x_37) ;  /* 0x0000000509a47547 */ /* 0x000fea000b800000 */
[----:B------:R-:W-:Y:S02]  /*07a0*/  UIADD3 UR6, UPT, UPT, UR7, -0x1, URZ ;  /* 0xffffffff07067890 */ /* 0x000fe4000fffe0ff */
[----:B------:R-:W-:Y:S02]  /*07b0*/  UISETP.NE.AND UP2, UPT, UR8, URZ, UPT ;  /* 0x000000ff0800728c */ /* 0x000fe4000bf45270 */
[----:B------:R-:W-:-:S09]  /*07c0*/  UISETP.GE.U32.AND UP1, UPT, UR6, 0x3, UPT ;  /* 0x000000030600788c */ /* 0x000fd2000bf26070 */
[----:B------:R-:W-:Y:S05]  /*07d0*/  BRA.U !UP1, `(.L_x_38) ;  /* 0x0000000109b87547 */ /* 0x000fea000b800000 */
[----:B------:R-:W-:Y:S01]  /*07e0*/  IMAD.IADD R16, R4, 0x1, R17 ;  /* 0x0000000104107824 */ /* 0x000fe200078e0211 */
[----:B------:R-:W0:Y:S01]  /*07f0*/  LDC.64 R10, c[0x0][0x380] ;  /* 0x0000e000ff0a7b82 */ /* 0x000e220000000a00 */
[----:B------:R-:W-:Y:S02]  /*0800*/  SHF.R.S32.HI R20, RZ, 0x1f, R7 ;  /* 0x0000001fff147819 */ /* 0x000fe40000011407 */
[C---:B------:R-:W-:Y:S01]  /*0810*/  VIADD R18, R16.reuse, 0x1 ;  /* 0x0000000110127836 */ /* 0x040fe20000000000 */
[C---:B------:R-:W-:Y:S01]  /*0820*/  ISETP.GE.AND P1, PT, R16.reuse, UR13, PT ;  /* 0x0000000d10007c0c */ /* 0x040fe2000bf26270 */
[C---:B------:R-:W-:Y:S02]  /*0830*/  VIADD R21, R16.reuse, 0x2 ;  /* 0x0000000210157836 */ /* 0x040fe40000000000 */
[C---:B------:R-:W-:Y:S01]  /*0840*/  VIADD R22, R16.reuse, 0x3 ;  /* 0x0000000310167836 */ /* 0x040fe20000000000 */
[----:B------:R-:W1:Y:S01]  /*0850*/  LDC.64 R8, c[0x0][0x380] ;  /* 0x0000e000ff087b82 */ /* 0x000e620000000a00 */
[----:B------:R-:W-:-:S02]  /*0860*/  ISETP.GT.AND P1, PT, R16, -0x1, !P1 ;  /* 0xffffffff1000780c */ /* 0x000fc40004f24270 */
[C---:B------:R-:W-:Y:S02]  /*0870*/  ISETP.GE.AND P4, PT, R18.reuse, UR13, PT ;  /* 0x0000000d12007c0c */ /* 0x040fe4000bf86270 */
[----:B------:R-:W-:Y:S02]  /*0880*/  PLOP3.LUT P1, PT, P0, P1, PT, 0x80, 0x8 ;  /* 0x000000000008781c */ /* 0x000fe40000723070 */
[----:B------:R-:W-:Y:S01]  /*0890*/  ISETP.GT.AND P4, PT, R18, -0x1, !P4 ;  /* 0xffffffff1200780c */ /* 0x000fe20006784270 */
[----:B------:R-:W2:Y:S01]  /*08a0*/  LDC.64 R14, c[0x0][0x388] ;  /* 0x0000e200ff0e7b82 */ /* 0x000ea20000000a00 */
[----:B------:R-:W-:Y:S02]  /*08b0*/  IADD3 R18, P5, P6, R7, R17, R4 ;  /* 0x0000001107127210 */ /* 0x000fe40007ebe004 */
[----:B------:R-:W-:Y:S02]  /*08c0*/  ISETP.GE.AND P2, PT, R21, UR13, PT ;  /* 0x0000000d15007c0c */ /* 0x000fe4000bf46270 */
[----:B------:R-:W-:-:S02]  /*08d0*/  IADD3.X R20, PT, PT, R20, RZ, R5, P5, P6 ;  /* 0x000000ff14147210 */ /* 0x000fc40002fec405 */
[C---:B------:R-:W-:Y:S01]  /*08e0*/  ISETP.GE.AND P3, PT, R22.reuse, UR13, PT ;  /* 0x0000000d16007c0c */ /* 0x040fe2000bf66270 */
[----:B------:R-:W3:Y:S01]  /*08f0*/  LDC.64 R12, c[0x0][0x388] ;  /* 0x0000e200ff0c7b82 */ /* 0x000ee20000000a00 */
[----:B------:R-:W-:Y:S01]  /*0900*/  ISETP.GT.AND P2, PT, R21, -0x1, !P2 ;  /* 0xffffffff1500780c */ /* 0x000fe20005744270 */
[----:B------:R-:W-:Y:S01]  /*0910*/  @P1 IMAD.IADD R19, R7, 0x1, R16 ;  /* 0x0000000107131824 */ /* 0x000fe200078e0210 */
[----:B------:R-:W-:Y:S02]  /*0920*/  IADD3 R16, P5, PT, R17, UR9, RZ ;  /* 0x0000000911107c10 */ /* 0x000fe4000ffbe0ff */
[----:B------:R-:W-:Y:S01]  /*0930*/  PLOP3.LUT P4, PT, P0, P4, PT, 0x80, 0x8 ;  /* 0x000000000008781c */ /* 0x000fe20000789070 */
[----:B0-----:R-:W-:Y:S01]  /*0940*/  @P1 IMAD.WIDE R10, R19, 0x4, R10 ;  /* 0x00000004130a1825 */ /* 0x001fe200078e020a */
[----:B------:R-:W-:Y:S02]  /*0950*/  ISETP.GT.AND P3, PT, R22, -0x1, !P3 ;  /* 0xffffffff1600780c */ /* 0x000fe40005f64270 */
[C---:B-1----:R-:W-:Y:S01]  /*0960*/  LEA R8, P6, R18.reuse, R8, 0x2 ;  /* 0x0000000812087211 */ /* 0x042fe200078c10ff */
[----:B------:R-:W-:Y:S01]  /*0970*/  @P1 VIADD R19, R17, UR9 ;  /* 0x0000000911131c36 */ /* 0x000fe20008000000 */
[----:B------:R-:W-:Y:S01]  /*0980*/  PLOP3.LUT P2, PT, P0, P2, PT, 0x80, 0x8 ;  /* 0x000000000008781c */ /* 0x000fe20000745070 */
[----:B------:R-:W4:Y:S01]  /*0990*/  @P1 LDG.E R11, desc[UR10][R10.64] ;  /* 0x0000000a0a0b1981 */ /* 0x000f22000c1e1900 */
[----:B------:R-:W-:Y:S01]  /*09a0*/  LEA.HI.X R9, R18, R9, R20, 0x2, P6 ;  /* 0x0000000912097211 */ /* 0x000fe200030f1414 */
[----:B------:R-:W-:Y:S01]  /*09b0*/  IMAD.X R18, RZ, RZ, RZ, P5 ;  /* 0x000000ffff127224 */ /* 0x000fe200028e06ff */
[----:B------:R-:W-:Y:S01]  /*09c0*/  PLOP3.LUT P3, PT, P0, P3, PT, 0x80, 0x8 ;  /* 0x000000000008781c */ /* 0x000fe20000767070 */
[----:B--2---:R-:W-:-:S02]  /*09d0*/  @P1 IMAD.WIDE.U32 R14, R19, 0x4, R14 ;  /* 0x00000004130e1825 */ /* 0x004fc400078e000e */
[----:B------:R-:W2:Y:S04]  /*09e0*/  @P4 LDG.E R19, desc[UR10][R8.64+0x4] ;  /* 0x0000040a08134981 */ /* 0x000ea8000c1e1900 */
[----:B------:R-:W4:Y:S01]  /*09f0*/  @P1 LDG.E R14, desc[UR10][R14.64] ;  /* 0x0000000a0e0e1981 */ /* 0x000f22000c1e1900 */
[----:B---3--:R-:W-:-:S03]  /*0a00*/  LEA R12, P5, R16, R12, 0x2 ;  /* 0x0000000c100c7211 */ /* 0x008fc600078a10ff */
[----:B------:R-:W3:Y:S01]  /*0a10*/  @P2 LDG.E R21, desc[UR10][R8.64+0x8] ;  /* 0x0000080a08152981 */ /* 0x000ee2000c1e1900 */
[----:B------:R-:W-:-:S03]  /*0a20*/  LEA.HI.X R13, R16, R13, R18, 0x2, P5 ;  /* 0x0000000d100d7211 */ /* 0x000fc600028f1412 */
[----:B------:R-:W5:Y:S04]  /*0a30*/  @P3 LDG.E R23, desc[UR10][R8.64+0xc] ;  /* 0x00000c0a08173981 */ /* 0x000f68000c1e1900 */
[----:B------:R-:W2:Y:S04]  /*0a40*/  @P4 LDG.E R16, desc[UR10][R12.64+0x4] ;  /* 0x0000040a0c104981 */ /* 0x000ea8000c1e1900 */
[----:B------:R-:W3:Y:S04]  /*0a50*/  @P2 LDG.E R18, desc[UR10][R12.64+0x8] ;  /* 0x0000080a0c122981 */ /* 0x000ee8000c1e1900 */
[----:B------:R-:W5:Y:S01]  /*0a60*/  @P3 LDG.E R20, desc[UR10][R12.64+0xc] ;  /* 0x00000c0a0c143981 */ /* 0x000f62000c1e1900 */
[----:B------:R-:W-:-:S02]  /*0a70*/  VIADD R17, R17, 0x4 ;  /* 0x0000000411117836 */ /* 0x000fc40000000000 */
[----:B----4-:R-:W-:-:S04]  /*0a80*/  @P1 FFMA R0, R11, R14, R0 ;  /* 0x0000000e0b001223 */ /* 0x010fc80000000000 */
[----:B--2---:R-:W-:-:S04]  /*0a90*/  @P4 FFMA R0, R19, R16, R0 ;  /* 0x0000001013004223 */ /* 0x004fc80000000000 */
[----:B---3--:R-:W-:-:S04]  /*0aa0*/  @P2 FFMA R0, R21, R18, R0 ;  /* 0x0000001215002223 */ /* 0x008fc80000000000 */
[----:B-----5:R-:W-:-:S07]  /*0ab0*/  @P3 FFMA R0, R23, R20, R0 ;  /* 0x0000001417003223 */ /* 0x020fce0000000000 */
.L_x_38:
[----:B------:R-:W-:Y:S05]  /*0ac0*/  BRA.U !UP2, `(.L_x_37) ;  /* 0x000000010ad87547 */ /* 0x000fea000b800000 */
[----:B------:R-:W0:Y:S01]  /*0ad0*/  LDCU UR6, c[0x0][0x3a8] ;  /* 0x00007500ff0677ac */ /* 0x000e220008000800 */
[----:B------:R-:W-:Y:S02]  /*0ae0*/  UISETP.NE.AND UP1, UPT, UR8, 0x1, UPT ;  /* 0x000000010800788c */ /* 0x000fe4000bf25270 */
[----:B0-----:R-:W-:-:S07]  /*0af0*/  ULOP3.LUT UP2, URZ, UR6, 0x1, URZ, 0xc0, !UPT ;  /* 0x0000000106ff7892 */ /* 0x001fce000f84c0ff */
[----:B------:R-:W-:Y:S05]  /*0b00*/  BRA.U !UP1, `(.L_x_39) ;  /* 0x0000000109847547 */ /* 0x000fea000b800000 */
[----:B------:R-:W-:Y:S01]  /*0b10*/  IMAD.IADD R22, R4, 0x1, R17 ;  /* 0x0000000104167824 */ /* 0x000fe200078e0211 */
[----:B------:R-:W0:Y:S03]  /*0b20*/  LDC.64 R12, c[0x0][0x380] ;  /* 0x0000e000ff0c7b82 */ /* 0x000e260000000a00 */
[C---:B------:R-:W-:Y:S01]  /*0b30*/  VIADD R8, R22.reuse, 0x1 ;  /* 0x0000000116087836 */ /* 0x040fe20000000000 */
[----:B------:R-:W-:-:S04]  /*0b40*/  ISETP.GE.AND P2, PT, R22, UR13, PT ;  /* 0x0000000d16007c0c */ /* 0x000fc8000bf46270 */
[----:B------:R-:W-:Y:S01]  /*0b50*/  ISETP.GE.AND P1, PT, R8, UR13, PT ;  /* 0x0000000d08007c0c */ /* 0x000fe2000bf26270 */
[----:B------:R-:W1:Y:S01]  /*0b60*/  LDC.64 R14, c[0x0][0x388] ;  /* 0x0000e200ff0e7b82 */ /* 0x000e620000000a00 */
[----:B------:R-:W-:Y:S02]  /*0b70*/  ISETP.GT.AND P2, PT, R22, -0x1, !P2 ;  /* 0xffffffff1600780c */ /* 0x000fe40005744270 */
[----:B------:R-:W-:Y:S02]  /*0b80*/  ISETP.GT.AND P1, PT, R8, -0x1, !P1 ;  /* 0xffffffff0800780c */ /* 0x000fe40004f24270 */
[----:B------:R-:W-:Y:S02]  /*0b90*/  PLOP3.LUT P2, PT, P0, P2, PT, 0x80, 0x8 ;  /* 0x000000000008781c */ /* 0x000fe40000745070 */
[----:B------:R-:W-:Y:S01]  /*0ba0*/  PLOP3.LUT P1, PT, P0, P1, PT, 0x80, 0x8 ;  /* 0x000000000008781c */ /* 0x000fe20000723070 */
[----:B------:R-:W2:Y:S08]  /*0bb0*/  LDC.64 R8, c[0x0][0x380] ;  /* 0x0000e000ff087b82 */ /* 0x000eb00000000a00 */
[----:B------:R-:W3:Y:S02]  /*0bc0*/  LDC.64 R10, c[0x0][0x388] ;  /* 0x0000e200ff0a7b82 */ /* 0x000ee40000000a00 */
[----:B------:R-:W-:-:S02]  /*0bd0*/  @P2 IMAD.IADD R23, R7, 0x1, R22 ;  /* 0x0000000107172824 */ /* 0x000fc400078e0216 */
[----:B------:R-:W-:Y:S01]  /*0be0*/  @P1 SHF.R.S32.HI R19, RZ, 0x1f, R7 ;  /* 0x0000001fff131819 */ /* 0x000fe20000011407 */
[----:B------:R-:W-:Y:S01]  /*0bf0*/  @P2 VIADD R21, R17, UR9 ;  /* 0x0000000911152c36 */ /* 0x000fe20008000000 */
[----:B------:R-:W-:Y:S01]  /*0c00*/  @P1 SHF.R.S32.HI R20, RZ, 0x1f, R17 ;  /* 0x0000001fff141819 */ /* 0x000fe20000011411 */
[----:B0-----:R-:W-:Y:S01]  /*0c10*/  @P2 IMAD.WIDE R12, R23, 0x4, R12 ;  /* 0x00000004170c2825 */ /* 0x001fe200078e020c */
[----:B------:R-:W-:Y:S02]  /*0c20*/  @P1 IADD3 R16, P3, P4, R7, R17, R4 ;  /* 0x0000001107101210 */ /* 0x000fe40007c7e004 */
[----:B------:R-:W-:Y:S01]  /*0c30*/  @P1 IADD3 R18, P5, PT, R17, UR9, RZ ;  /* 0x0000000911121c10 */ /* 0x000fe2000ffbe0ff */
[----:B-1----:R-:W-:Y:S01]  /*0c40*/  @P2 IMAD.WIDE.U32 R14, R21, 0x4, R14 ;  /* 0x00000004150e2825 */ /* 0x002fe200078e000e */
[----:B------:R-:W-:Y:S01]  /*0c50*/  @P1 IADD3.X R19, PT, PT, R19, R20, R5, P3, P4 ;  /* 0x0000001413131210 */ /* 0x000fe20001fe8405 */
[----:B------:R-:W4:Y:S02]  /*0c60*/  @P2 LDG.E R13, desc[UR10][R12.64] ;  /* 0x0000000a0c0d2981 */ /* 0x000f24000c1e1900 */
[----:B------:R-:W-:Y:S01]  /*0c70*/  @P1 IMAD.X R20, RZ, RZ, R20, P5 ;  /* 0x000000ffff141224 */ /* 0x000fe200028e0614 */
[C---:B--2---:R-:W-:Y:S01]  /*0c80*/  @P1 LEA R8, P3, R16.reuse, R8, 0x2 ;  /* 0x0000000810081211 */ /* 0x044fe200078610ff */
[----:B------:R-:W4:Y:S03]  /*0c90*/  @P2 LDG.E R15, desc[UR10][R14.64] ;  /* 0x0000000a0e0f2981 */ /* 0x000f26000c1e1900 */
[----:B------:R-:W-:-:S02]  /*0ca0*/  @P1 LEA.HI.X R9, R16, R9, R19, 0x2, P3 ;  /* 0x0000000910091211 */ /* 0x000fc400018f1413 */
[----:B---3--:R-:W-:-:S04]  /*0cb0*/  @P1 LEA R10, P4, R18, R10, 0x2 ;  /* 0x0000000a120a1211 */ /* 0x008fc800078810ff */
[----:B------:R-:W2:Y:S01]  /*0cc0*/  @P1 LDG.E R9, desc[UR10][R8.64+0x4] ;  /* 0x0000040a08091981 */ /* 0x000ea2000c1e1900 */
[----:B------:R-:W-:-:S05]  /*0cd0*/  @P1 LEA.HI.X R11, R18, R11, R20, 0x2, P4 ;  /* 0x0000000b120b1211 */ /* 0x000fca00020f1414 */
[----:B------:R-:W2:Y:S01]  /*0ce0*/  @P1 LDG.E R10, desc[UR10][R10.64+0x4] ;  /* 0x0000040a0a0a1981 */ /* 0x000ea2000c1e1900 */
[----:B------:R-:W-:Y:S02]  /*0cf0*/  VIADD R17, R17, 0x2 ;  /* 0x0000000211117836 */ /* 0x000fe40000000000 */
[----:B----4-:R-:W-:-:S04]  /*0d00*/  @P2 FFMA R0, R15, R13, R0 ;  /* 0x0000000d0f002223 */ /* 0x010fc80000000000 */
[----:B--2---:R-:W-:-:S07]  /*0d10*/  @P1 FFMA R0, R9, R10, R0 ;  /* 0x0000000a09001223 */ /* 0x004fce0000000000 */
.L_x_39:
[----:B------:R-:W-:Y:S05]  /*0d20*/  BRA.U !UP2, `(.L_x_37) ;  /* 0x000000010a407547 */ /* 0x000fea000b800000 */
[----:B------:R-:W-:Y:S01]  /*0d30*/  IMAD.IADD R12, R4, 0x1, R17 ;  /* 0x00000001040c7824 */ /* 0x000fe200078e0211 */
[----:B------:R-:W-:Y:S04]  /*0d40*/  BSSY.RECONVERGENT B0, `(.L_x_37) ;  /* 0x000000e000007945 */ /* 0x000fe80003800200 */
[----:B------:R-:W-:-:S04]  /*0d50*/  ISETP.GE.AND P1, PT, R12, UR13, PT ;  /* 0x0000000d0c007c0c */ /* 0x000fc8000bf26270 */
[----:B------:R-:W-:-:S04]  /*0d60*/  ISETP.GT.AND P1, PT, R12, -0x1, !P1 ;  /* 0xffffffff0c00780c */ /* 0x000fc80004f24270 */
[----:B------:R-:W-:-:S13]  /*0d70*/  PLOP3.LUT P1, PT, P0, P1, PT, 0x80, 0x8 ;  /* 0x000000000008781c */ /* 0x000fda0000723070 */
[----:B------:R-:W-:Y:S05]  /*0d80*/  @!P1 BRA `(.L_x_40) ;  /* 0x0000000000249947 */ /* 0x000fea0003800000 */
[----:B------:R-:W0:Y:S01]  /*0d90*/  LDC.64 R8, c[0x0][0x380] ;  /* 0x0000e000ff087b82 */ /* 0x000e220000000a00 */
[----:B------:R-:W-:Y:S02]  /*0da0*/  IMAD.IADD R7, R7, 0x1, R12 ;  /* 0x0000000107077824 */ /* 0x000fe400078e020c */
[----:B------:R-:W-:-:S05]  /*0db0*/  VIADD R17, R17, UR9 ;  /* 0x0000000911117c36 */ /* 0x000fca0008000000 */
[----:B------:R-:W1:Y:S01]  /*0dc0*/  LDC.64 R10, c[0x0][0x388] ;  /* 0x0000e200ff0a7b82 */ /* 0x000e620000000a00 */
[----:B0-----:R-:W-:-:S06]  /*0dd0*/  IMAD.WIDE R8, R7, 0x4, R8 ;  /* 0x0000000407087825 */ /* 0x001fcc00078e0208 */
[----:B------:R-:W2:Y:S01]  /*0de0*/  LDG.E R9, desc[UR10][R8.64] ;  /* 0x0000000a08097981 */ /* 0x000ea2000c1e1900 */
[----:B-1----:R-:W-:-:S06]  /*0df0*/  IMAD.WIDE.U32 R10, R17, 0x4, R10 ;  /* 0x00000004110a7825 */ /* 0x002fcc00078e000a */
[----:B------:R-:W2:Y:S02]  /*0e00*/  LDG.E R10, desc[UR10][R10.64] ;  /* 0x0000000a0a0a7981 */ /* 0x000ea4000c1e1900 */
[----:B--2---:R-:W-:-:S07]  /*0e10*/  FFMA R0, R9, R10, R0 ;  /* 0x0000000a09007223 */ /* 0x004fce0000000000 */
.L_x_40:
[----:B------:R-:W-:Y:S05]  /*0e20*/  BSYNC.RECONVERGENT B0 ;  /* 0x0000000000007941 */ /* 0x000fea0003800200 */
.L_x_37:
[----:B------:R-:W-:Y:S05]  /*0e30*/  BRA.U UP0, `(.L_x_41) ;  /* 0xfffffff100dc7547 */ /* 0x000fea000b83ffff */
.L_x_34:
[----:B------:R-:W0:Y:S01]  /*0e40*/  LDC.64 R4, c[0x0][0x390] ;  /* 0x0000e400ff047b82 */ /* 0x000e220000000a00 */
[----:B------:R-:W1:Y:S02]  /*0e50*/  LDCU UR6, c[0x0][0x3a4] ;  /* 0x00007480ff0677ac */ /* 0x000e640008000800 */
[----:B-1----:R-:W-:-:S04]  /*0e60*/  IMAD R3, R2, UR6, R3 ;  /* 0x0000000602037c24 */ /* 0x002fc8000f8e0203 */
[----:B0-----:R-:W-:-:S05]  /*0e70*/  IMAD.WIDE R2, R3, 0x4, R4 ;  /* 0x0000000403027825 */ /* 0x001fca00078e0204 */
[----:B------:R-:W-:Y:S01]  /*0e80*/  STG.E desc[UR10][R2.64], R0 ;  /* 0x0000000002007986 */ /* 0x000fe2000c10190a */
[----:B------:R-:W-:Y:S05]  /*0e90*/  EXIT ;  /* 0x000000000000794d */ /* 0x000fea0003800000 */
.L_x_42:
        /* <DEDUP_REMOVED lines=14> */
.L_x_47:


//--------------------- .nv.shared.reserved.0     --------------------------
	.section	.nv.shared.reserved.0,"aw",@nobits
	.weak		__nv_reservedSMEM_offset_0_alias
	.size		__nv_reservedSMEM_offset_0_alias, 0, 64
	.other		__nv_reservedSMEM_offset_0_alias,@"STO_CUDA_RESERVED_SHARED STV_DEFAULT"
__nv_reservedSMEM_offset_0_alias:
	.zero		0
	.zero		64


//--------------------- .nv.constant0._Z25deform_conv2d_v2_backwardPfS_S_S_S_S_S_S_S_iiiiiii --------------------------
	.section	.nv.constant0._Z25deform_conv2d_v2_backwardPfS_S_S_S_S_S_S_S_iiiiiii,"a",@progbits
	.sectionflags	@""
	.align	4
.nv.constant0._Z25deform_conv2d_v2_backwardPfS_S_S_S_S_S_S_S_iiiiiii:
	.zero		996


//--------------------- .nv.constant0._Z25deform_conv2d_v1_backwardPfS_S_S_S_S_S_iiiiiii --------------------------
	.section	.nv.constant0._Z25deform_conv2d_v1_backwardPfS_S_S_S_S_S_iiiiiii,"a",@progbits
	.sectionflags	@""
	.align	4
.nv.constant0._Z25deform_conv2d_v1_backwardPfS_S_S_S_S_S_iiiiiii:
	.zero		980


//--------------------- .nv.constant0._Z16deform_conv2d_v2PfS_S_S_S_iiiiiii --------------------------
	.section	.nv.constant0._Z16deform_conv2d_v2PfS_S_S_S_iiiiiii,"a",@progbits
	.sectionflags	@""
	.align	4
.nv.constant0._Z16deform_conv2d_v2PfS_S_S_S_iiiiiii:
	.zero		964


//--------------------- .nv.constant0._Z16deform_conv2d_v1PfS_S_S_iiiiiii --------------------------
	.section	.nv.constant0._Z16deform_conv2d_v1PfS_S_S_iiiiiii,"a",@progbits
	.sectionflags	@""
	.align	4
.nv.constant0._Z16deform_conv2d_v1PfS_S_S_iiiiiii:
	.zero		956


//--------------------- .nv.constant0._Z15standard_conv2dPfS_S_iiiiiii --------------------------
	.section	.nv.constant0._Z15standard_conv2dPfS_S_iiiiiii,"a",@progbits
	.sectionflags	@""
	.align	4
.nv.constant0._Z15standard_conv2dPfS_S_iiiiiii:
	.zero		948


//--------------------- SYMBOLS --------------------------

	.type		.nv.reservedSmem.offset0,@object
	.size		.nv.reservedSmem.offset0,0x4
